	.target	sm_90a

	.elftype	@"ET_EXEC"


//--------------------- .note.nv.tkinfo           --------------------------
	.section	.note.nv.tkinfo,"",@"SHT_NOTE"
	.sectionflags	@"SHF_NOTE_NV_TKINFO"
	.tkinfo
        /*0018*/ 	.word	0x00000002
        /*0030*/ 	.string	""
        /*0030*/ 	.string	"ptxas"
        /*0030*/ 	.string	"Cuda compilation tools, release 13.0, V13.0.88"
        /*0030*/ 	.string	"Build cuda_13.0.r13.0/compiler.36424714_0"
        /*0030*/ 	.string	"-arch sm_90a -m 64 "



//--------------------- .note.nv.cuinfo           --------------------------
	.section	.note.nv.cuinfo,"",@"SHT_NOTE"
	.sectionflags	@"SHF_NOTE_NV_CUINFO"
        /*0018*/ 	.short	0x0002
        /*001a*/ 	.short	0x005a
        /*001c*/ 	.short	0x0082
	.zero		2


//--------------------- .nv.info                  --------------------------
	.section	.nv.info,"",@"SHT_CUDA_INFO"
	.align	4


	//----- nvinfo : EIATTR_REGCOUNT
	.align		4
        /*0000*/ 	.byte	0x04, 0x2f
        /*0002*/ 	.short	(.L_15 - .L_14)
	.align		4
.L_14:
        /*0004*/ 	.word	index@(_ZN7cutlass13device_kernelINS_4gemm6kernel13GemmUniversalIN4cute5tupleIJiiiiEEENS1_10collective13CollectiveMmaINS1_34MainloopSm90TmaGmmaWarpSpecializedILi4ENS5_IJNS4_1CILi4EEESB_NSA_ILi1EEEEEENS1_35KernelTmaWarpSpecializedCooperativeEEENS5_IJNSA_ILi128EEESG_NSA_ILi64EEEEEENS_6half_tENS5_IJSC_llEEESJ_SK_NS4_8TiledMMAINS4_8MMA_AtomIJNS4_4SM904GMMA26MMA_64x128x16_F32F16F16_SSILNSO_5MajorE1ELSQ_1ELNSO_7ScaleInE1ELSR_1EEEEEENS4_6LayoutINS5_IJNSA_ILi2EEESC_SC_EEENS5_IJSC_NSA_ILi0EEESX_EEEEENS5_IJNS4_10UnderscoreES10_S10_EEEEENS4_23SM90_TMA_LOAD_MULTICASTENS4_14ComposedLayoutINS4_7SwizzleILi3ELi4ELi3EEENS4_18smem_ptr_flag_bitsILi16EEENSU_INS5_IJSH_NSA_ILi8EEEEEENS5_IJSC_SH_EEEEEEEvNS4_8identityES13_S1D_vS1E_EENS_8epilogue10collective6detail29Sm90TmaWarpSpecializedAdapterINS1H_15DefaultEpilogueISJ_NS5_IJlSC_lEEES1L_NS1G_6thread17LinearCombinationISJ_Li1EffLNS1M_9ScaleType4KindE0ELNS_15FloatRoundStyleE2ESJ_EENS1_15EpilogueDefaultEEEEEvvEEEEvNT_6ParamsE)
        /*0008*/ 	.word	0x000000a8


	//----- nvinfo : EIATTR_FRAME_SIZE
	.align		4
.L_15:
        /*000c*/ 	.byte	0x04, 0x11
        /*000e*/ 	.short	(.L_17 - .L_16)
	.align		4
.L_16:
        /*0010*/ 	.word	index@(_ZN7cutlass13device_kernelINS_4gemm6kernel13GemmUniversalIN4cute5tupleIJiiiiEEENS1_10collective13CollectiveMmaINS1_34MainloopSm90TmaGmmaWarpSpecializedILi4ENS5_IJNS4_1CILi4EEESB_NSA_ILi1EEEEEENS1_35KernelTmaWarpSpecializedCooperativeEEENS5_IJNSA_ILi128EEESG_NSA_ILi64EEEEEENS_6half_tENS5_IJSC_llEEESJ_SK_NS4_8TiledMMAINS4_8MMA_AtomIJNS4_4SM904GMMA26MMA_64x128x16_F32F16F16_SSILNSO_5MajorE1ELSQ_1ELNSO_7ScaleInE1ELSR_1EEEEEENS4_6LayoutINS5_IJNSA_ILi2EEESC_SC_EEENS5_IJSC_NSA_ILi0EEESX_EEEEENS5_IJNS4_10UnderscoreES10_S10_EEEEENS4_23SM90_TMA_LOAD_MULTICASTENS4_14ComposedLayoutINS4_7SwizzleILi3ELi4ELi3EEENS4_18smem_ptr_flag_bitsILi16EEENSU_INS5_IJSH_NSA_ILi8EEEEEENS5_IJSC_SH_EEEEEEEvNS4_8identityES13_S1D_vS1E_EENS_8epilogue10collective6detail29Sm90TmaWarpSpecializedAdapterINS1H_15DefaultEpilogueISJ_NS5_IJlSC_lEEES1L_NS1G_6thread17LinearCombinationISJ_Li1EffLNS1M_9ScaleType4KindE0ELNS_15FloatRoundStyleE2ESJ_EENS1_15EpilogueDefaultEEEEEvvEEEEvNT_6ParamsE)
        /*0014*/ 	.word	0x00000000


	//----- nvinfo : EIATTR_MIN_STACK_SIZE
	.align		4
.L_17:
        /*0018*/ 	.byte	0x04, 0x12
        /*001a*/ 	.short	(.L_19 - .L_18)
	.align		4
.L_18:
        /*001c*/ 	.word	index@(_ZN7cutlass13device_kernelINS_4gemm6kernel13GemmUniversalIN4cute5tupleIJiiiiEEENS1_10collective13CollectiveMmaINS1_34MainloopSm90TmaGmmaWarpSpecializedILi4ENS5_IJNS4_1CILi4EEESB_NSA_ILi1EEEEEENS1_35KernelTmaWarpSpecializedCooperativeEEENS5_IJNSA_ILi128EEESG_NSA_ILi64EEEEEENS_6half_tENS5_IJSC_llEEESJ_SK_NS4_8TiledMMAINS4_8MMA_AtomIJNS4_4SM904GMMA26MMA_64x128x16_F32F16F16_SSILNSO_5MajorE1ELSQ_1ELNSO_7ScaleInE1ELSR_1EEEEEENS4_6LayoutINS5_IJNSA_ILi2EEESC_SC_EEENS5_IJSC_NSA_ILi0EEESX_EEEEENS5_IJNS4_10UnderscoreES10_S10_EEEEENS4_23SM90_TMA_LOAD_MULTICASTENS4_14ComposedLayoutINS4_7SwizzleILi3ELi4ELi3EEENS4_18smem_ptr_flag_bitsILi16EEENSU_INS5_IJSH_NSA_ILi8EEEEEENS5_IJSC_SH_EEEEEEEvNS4_8identityES13_S1D_vS1E_EENS_8epilogue10collective6detail29Sm90TmaWarpSpecializedAdapterINS1H_15DefaultEpilogueISJ_NS5_IJlSC_lEEES1L_NS1G_6thread17LinearCombinationISJ_Li1EffLNS1M_9ScaleType4KindE0ELNS_15FloatRoundStyleE2ESJ_EENS1_15EpilogueDefaultEEEEEvvEEEEvNT_6ParamsE)
        /*0020*/ 	.word	0x00000000
.L_19:


//--------------------- .nv.compat                --------------------------
	.section	.nv.compat,"",@"SHT_CUDA_COMPAT_INFO"
	.align	4
        /*0000*/ 	.byte	0x02, 0x09, 0x01, 0x00, 0x02, 0x02, 0x04, 0x00, 0x02, 0x05, 0x05, 0x00, 0x03, 0x07, 0x01, 0x01
        /*0010*/ 	.byte	0x02, 0x03, 0x01, 0x00, 0x02, 0x06, 0x01, 0x00, 0x04, 0x0b, 0x08, 0x00, 0x00, 0x00, 0x00, 0x00
        /*0020*/ 	.byte	0x00, 0x00, 0x00, 0x00


//--------------------- .nv.info._ZN7cutlass13device_kernelINS_4gemm6kernel13GemmUniversalIN4cute5tupleIJiiiiEEENS1_10collective13CollectiveMmaINS1_34MainloopSm90TmaGmmaWarpSpecializedILi4ENS5_IJNS4_1CILi4EEESB_NSA_ILi1EEEEEENS1_35KernelTmaWarpSpecializedCooperativeEEENS5_IJNSA_ILi128EEESG_NSA_ILi64EEEEEENS_6half_tENS5_IJSC_llEEESJ_SK_NS4_8TiledMMAINS4_8MMA_AtomIJNS4_4SM904GMMA26MMA_64x128x16_F32F16F16_SSILNSO_5MajorE1ELSQ_1ELNSO_7ScaleInE1ELSR_1EEEEEENS4_6LayoutINS5_IJNSA_ILi2EEESC_SC_EEENS5_IJSC_NSA_ILi0EEESX_EEEEENS5_IJNS4_10UnderscoreES10_S10_EEEEENS4_23SM90_TMA_LOAD_MULTICASTENS4_14ComposedLayoutINS4_7SwizzleILi3ELi4ELi3EEENS4_18smem_ptr_flag_bitsILi16EEENSU_INS5_IJSH_NSA_ILi8EEEEEENS5_IJSC_SH_EEEEEEEvNS4_8identityES13_S1D_vS1E_EENS_8epilogue10collective6detail29Sm90TmaWarpSpecializedAdapterINS1H_15DefaultEpilogueISJ_NS5_IJlSC_lEEES1L_NS1G_6thread17LinearCombinationISJ_Li1EffLNS1M_9ScaleType4KindE0ELNS_15FloatRoundStyleE2ESJ_EENS1_15EpilogueDefaultEEEEEvvEEEEvNT_6ParamsE --------------------------
	.section	.nv.info._ZN7cutlass13device_kernelINS_4gemm6kernel13GemmUniversalIN4cute5tupleIJiiiiEEENS1_10collective13CollectiveMmaINS1_34MainloopSm90TmaGmmaWarpSpecializedILi4ENS5_IJNS4_1CILi4EEESB_NSA_ILi1EEEEEENS1_35KernelTmaWarpSpecializedCooperativeEEENS5_IJNSA_ILi128EEESG_NSA_ILi64EEEEEENS_6half_tENS5_IJSC_llEEESJ_SK_NS4_8TiledMMAINS4_8MMA_AtomIJNS4_4SM904GMMA26MMA_64x128x16_F32F16F16_SSILNSO_5MajorE1ELSQ_1ELNSO_7ScaleInE1ELSR_1EEEEEENS4_6LayoutINS5_IJNSA_ILi2EEESC_SC_EEENS5_IJSC_NSA_ILi0EEESX_EEEEENS5_IJNS4_10UnderscoreES10_S10_EEEEENS4_23SM90_TMA_LOAD_MULTICASTENS4_14ComposedLayoutINS4_7SwizzleILi3ELi4ELi3EEENS4_18smem_ptr_flag_bitsILi16EEENSU_INS5_IJSH_NSA_ILi8EEEEEENS5_IJSC_SH_EEEEEEEvNS4_8identityES13_S1D_vS1E_EENS_8epilogue10collective6detail29Sm90TmaWarpSpecializedAdapterINS1H_15DefaultEpilogueISJ_NS5_IJlSC_lEEES1L_NS1G_6thread17LinearCombinationISJ_Li1EffLNS1M_9ScaleType4KindE0ELNS_15FloatRoundStyleE2ESJ_EENS1_15EpilogueDefaultEEEEEvvEEEEvNT_6ParamsE,"",@"SHT_CUDA_INFO"
	.sectionflags	@""
	.align	4


	//----- nvinfo : EIATTR_CUDA_API_VERSION
	.align		4
        /*0000*/ 	.byte	0x04, 0x37
        /*0002*/ 	.short	(.L_21 - .L_20)
.L_20:
        /*0004*/ 	.word	0x00000082


	//----- nvinfo : EIATTR_KPARAM_INFO
	.align		4
.L_21:
        /*0008*/ 	.byte	0x04, 0x17
        /*000a*/ 	.short	(.L_23 - .L_22)
.L_22:
        /*000c*/ 	.word	0x00000000
        /*0010*/ 	.short	0x0000
        /*0012*/ 	.short	0x0070
        /*0014*/ 	.byte	0x00, 0xf0, 0x01, 0x10


	//----- nvinfo : EIATTR_SPARSE_MMA_MASK
	.align		4
.L_23:
        /*0018*/ 	.byte	0x03, 0x50
        /*001a*/ 	.short	0x0000


	//----- nvinfo : EIATTR_MAXREG_COUNT
	.align		4
        /*001c*/ 	.byte	0x03, 0x1b
        /*001e*/ 	.short	0x00a8


	//----- nvinfo : EIATTR_NUM_BARRIERS
	.align		4
        /*0020*/ 	.byte	0x02, 0x4c
        /*0022*/ 	.byte	0x01
	.zero		1


	//----- nvinfo : EIATTR_EXTERNS
	.align		4
        /*0024*/ 	.byte	0x04, 0x0f
        /*0026*/ 	.short	(.L_25 - .L_24)


	//   ....[0]....
	.align		4
.L_24:
        /*0028*/ 	.word	index@(__assertfail)


	//----- nvinfo : EIATTR_MERCURY_ISA_VERSION
	.align		4
.L_25:
        /*002c*/ 	.byte	0x03, 0x5f
        /*002e*/ 	.short	0x0101


	//----- nvinfo : EIATTR_INT_WARP_WIDE_INSTR_OFFSETS
	.align		4
        /*0030*/ 	.byte	0x04, 0x31
        /*0032*/ 	.short	(.L_27 - .L_26)


	//   ....[0]....
.L_26:
        /*0034*/ 	.word	0x000004c0


	//   ....[1]....
        /*0038*/ 	.word	0x000004d0


	//   ....[2]....
        /*003c*/ 	.word	0x00000680


	//   ....[3]....
        /*0040*/ 	.word	0x00001f10


	//----- nvinfo : EIATTR_COOP_GROUP_MASK_REGIDS
	.align		4
.L_27:
        /*0044*/ 	.byte	0x04, 0x29
        /*0046*/ 	.short	(.L_29 - .L_28)


	//   ....[0]....
.L_28:
        /*0048*/ 	.word	0xffffffff


	//   ....[1]....
        /*004c*/ 	.word	0xffffffff


	//   ....[2]....
        /*0050*/ 	.word	0xffffffff


	//   ....[3]....
        /*0054*/ 	.word	0xffffffff


	//   ....[4]....
        /*0058*/ 	.word	0xffffffff


	//   ....[5]....
        /*005c*/ 	.word	0xffffffff


	//----- nvinfo : EIATTR_COOP_GROUP_INSTR_OFFSETS
	.align		4
.L_29:
        /*0060*/ 	.byte	0x04, 0x28
        /*0062*/ 	.short	(.L_31 - .L_30)


	//   ....[0]....
.L_30:
        /*0064*/ 	.word	0x00000060


	//   ....[1]....
        /*0068*/ 	.word	0x00000070


	//   ....[2]....
        /*006c*/ 	.word	0x00000130


	//   ....[3]....
        /*0070*/ 	.word	0x00000300


	//   ....[4]....
        /*0074*/ 	.word	0x00000820


	//   ....[5]....
        /*0078*/ 	.word	0x000014a0


	//----- nvinfo : EIATTR_REG_RECONFIG
	.align		4
.L_31:
        /*007c*/ 	.byte	0x01, 0x54
	.zero		2


	//----- nvinfo : EIATTR_SYSCALL_OFFSETS
	.align		4
        /*0080*/ 	.byte	0x04, 0x46
        /*0082*/ 	.short	(.L_33 - .L_32)


	//   ....[0]....
.L_32:
        /*0084*/ 	.word	0x00001680


	//----- nvinfo : EIATTR_MBARRIER_INSTR_OFFSETS
	.align		4
.L_33:
        /*0088*/ 	.byte	0x04, 0x39
        /*008a*/ 	.short	(.L_35 - .L_34)


	//   ....[0]....
.L_34:
        /*008c*/ 	.word	0x00000250
        /*0090*/ 	.word	0x000000ff
        /*0094*/ 	.word	0x00000000
        /*0098*/ 	.short	0x0100
        /*009a*/ 	.byte	0x08
	.zero		1


	//   ....[1]....
        /*009c*/ 	.word	0x00000260
        /*00a0*/ 	.word	0x000000ff
        /*00a4*/ 	.word	0x00000020
        /*00a8*/ 	.short	0x0100
        /*00aa*/ 	.byte	0x08
	.zero		1


	//   ....[2]....
        /*00ac*/ 	.word	0x00000270
        /*00b0*/ 	.word	0x000000ff
        /*00b4*/ 	.word	0x00000008
        /*00b8*/ 	.short	0x0100
        /*00ba*/ 	.byte	0x08
	.zero		1


	//   ....[3]....
        /*00bc*/ 	.word	0x00000280
        /*00c0*/ 	.word	0x000000ff
        /*00c4*/ 	.word	0x00000028
        /*00c8*/ 	.short	0x0100
        /*00ca*/ 	.byte	0x08
	.zero		1


	//   ....[4]....
        /*00cc*/ 	.word	0x00000290
        /*00d0*/ 	.word	0x000000ff
        /*00d4*/ 	.word	0x00000010
        /*00d8*/ 	.short	0x0100
        /*00da*/ 	.byte	0x08
	.zero		1


	//   ....[5]....
        /*00dc*/ 	.word	0x000002a0
        /*00e0*/ 	.word	0x000000ff
        /*00e4*/ 	.word	0x00000030
        /*00e8*/ 	.short	0x0100
        /*00ea*/ 	.byte	0x08
	.zero		1


	//   ....[6]....
        /*00ec*/ 	.word	0x000002b0
        /*00f0*/ 	.word	0x000000ff
        /*00f4*/ 	.word	0x00000018
        /*00f8*/ 	.short	0x0100
        /*00fa*/ 	.byte	0x08
	.zero		1


	//   ....[7]....
        /*00fc*/ 	.word	0x000002c0
        /*0100*/ 	.word	0x000000ff
        /*0104*/ 	.word	0x00000038
        /*0108*/ 	.short	0x0100
        /*010a*/ 	.byte	0x08
	.zero		1


	//   ....[8]....
        /*010c*/ 	.word	0x000006f0
        /*0110*/ 	.word	0x000000ff
        /*0114*/ 	.word	0x00000050
        /*0118*/ 	.short	0x0100
        /*011a*/ 	.byte	0x06
	.zero		1


	//   ....[9]....
        /*011c*/ 	.word	0x000007a0
        /*0120*/ 	.word	0x000000ff
        /*0124*/ 	.word	0x00000058
        /*0128*/ 	.short	0x0100
        /*012a*/ 	.byte	0x06
	.zero		1


	//   ....[10]....
        /*012c*/ 	.word	0x00001740
        /*0130*/ 	.word	0x00000003
        /*0134*/ 	.word	0x00000000
        /*0138*/ 	.short	0x010a
        /*013a*/ 	.byte	0x3f
	.zero		1


	//   ....[11]....
        /*013c*/ 	.word	0x000017a0
        /*0140*/ 	.word	0x00000003
        /*0144*/ 	.word	0x00000000
        /*0148*/ 	.short	0x010a
        /*014a*/ 	.byte	0x3f
	.zero		1


	//   ....[12]....
        /*014c*/ 	.word	0x00001b20
        /*0150*/ 	.word	0x00000005
        /*0154*/ 	.word	0x00000000
        /*0158*/ 	.short	0x010a
        /*015a*/ 	.byte	0x3f
	.zero		1


	//   ....[13]....
        /*015c*/ 	.word	0x00001b60
        /*0160*/ 	.word	0x00000005
        /*0164*/ 	.word	0x00000000
        /*0168*/ 	.short	0x010a
        /*016a*/ 	.byte	0x3f
	.zero		1


	//   ....[14]....
        /*016c*/ 	.word	0x00001dc0
        /*0170*/ 	.word	0x00000004
        /*0174*/ 	.word	0x00000000
        /*0178*/ 	.short	0x0101
        /*017a*/ 	.byte	0x3f
	.zero		1


	//   ....[15]....
        /*017c*/ 	.word	0x00001f80
        /*0180*/ 	.word	0x00000000
        /*0184*/ 	.word	0x00000000
        /*0188*/ 	.short	0x0101
        /*018a*/ 	.byte	0x3f
	.zero		1


	//   ....[16]....
        /*018c*/ 	.word	0x00007200
        /*0190*/ 	.word	0x00000014
        /*0194*/ 	.word	0x00000020
        /*0198*/ 	.short	0x010a
        /*019a*/ 	.byte	0x3f
	.zero		1


	//   ....[17]....
        /*019c*/ 	.word	0x000076b0
        /*01a0*/ 	.word	0x00000004
        /*01a4*/ 	.word	0x00000058
        /*01a8*/ 	.short	0x0101
        /*01aa*/ 	.byte	0x3f
	.zero		1


	//   ....[18]....
        /*01ac*/ 	.word	0x00007dd0
        /*01b0*/ 	.word	0x00000005
        /*01b4*/ 	.word	0x00000000
        /*01b8*/ 	.short	0x010a
        /*01ba*/ 	.byte	0x3f
	.zero		1


	//   ....[19]....
        /*01bc*/ 	.word	0x00007e50
        /*01c0*/ 	.word	0x00000007
        /*01c4*/ 	.word	0x00000000
        /*01c8*/ 	.short	0x010a
        /*01ca*/ 	.byte	0x3f
	.zero		1


	//   ....[20]....
        /*01cc*/ 	.word	0x00007ee0
        /*01d0*/ 	.word	0x00000006
        /*01d4*/ 	.word	0x00000000
        /*01d8*/ 	.short	0x010a
        /*01da*/ 	.byte	0x3f
	.zero		1


	//   ....[21]....
        /*01dc*/ 	.word	0x00007f70
        /*01e0*/ 	.word	0x00000003
        /*01e4*/ 	.word	0x00000000
        /*01e8*/ 	.short	0x010a
        /*01ea*/ 	.byte	0x3f
	.zero		1


	//   ....[22]....
        /*01ec*/ 	.word	0x00007fd0
        /*01f0*/ 	.word	0x00000003
        /*01f4*/ 	.word	0x00000000
        /*01f8*/ 	.short	0x010a
        /*01fa*/ 	.byte	0x3f
	.zero		1


	//   ....[23]....
        /*01fc*/ 	.word	0x00008020
        /*0200*/ 	.word	0x00000005
        /*0204*/ 	.word	0x00000000
        /*0208*/ 	.short	0x010a
        /*020a*/ 	.byte	0x3f
	.zero		1


	//   ....[24]....
        /*020c*/ 	.word	0x000080f0
        /*0210*/ 	.word	0x00000014
        /*0214*/ 	.word	0x00000020
        /*0218*/ 	.short	0x010a
        /*021a*/ 	.byte	0x3f
	.zero		1


	//   ....[25]....
        /*021c*/ 	.word	0x000081c0
        /*0220*/ 	.word	0x00000005
        /*0224*/ 	.word	0x00000000
        /*0228*/ 	.short	0x010a
        /*022a*/ 	.byte	0x3f
	.zero		1


	//   ....[26]....
        /*022c*/ 	.word	0x00008210
        /*0230*/ 	.word	0x00000007
        /*0234*/ 	.word	0x00000000
        /*0238*/ 	.short	0x010a
        /*023a*/ 	.byte	0x3f
	.zero		1


	//   ....[27]....
        /*023c*/ 	.word	0x00008260
        /*0240*/ 	.word	0x00000006
        /*0244*/ 	.word	0x00000000
        /*0248*/ 	.short	0x010a
        /*024a*/ 	.byte	0x3f
	.zero		1


	//----- nvinfo : EIATTR_NUM_MBARRIERS
	.align		4
.L_35:
        /*024c*/ 	.byte	0x03, 0x38
        /*024e*/ 	.short	0x000a


	//----- nvinfo : EIATTR_EXIT_INSTR_OFFSETS
	.align		4
        /*0250*/ 	.byte	0x04, 0x1c
        /*0252*/ 	.short	(.L_37 - .L_36)


	//   ....[0]....
.L_36:
        /*0254*/ 	.word	0x000009f0


	//   ....[1]....
        /*0258*/ 	.word	0x00001200


	//   ....[2]....
        /*025c*/ 	.word	0x00006820


	//   ....[3]....
        /*0260*/ 	.word	0x00006d80


	//   ....[4]....
        /*0264*/ 	.word	0x00007fc0


	//----- nvinfo : EIATTR_MAX_THREADS
	.align		4
.L_37:
        /*0268*/ 	.byte	0x04, 0x05
        /*026a*/ 	.short	(.L_39 - .L_38)
.L_38:
        /*026c*/ 	.word	0x00000180
        /*0270*/ 	.word	0x00000001
        /*0274*/ 	.word	0x00000001


	//----- nvinfo : EIATTR_CRS_STACK_SIZE
	.align		4
.L_39:
        /*0278*/ 	.byte	0x04, 0x1e
        /*027a*/ 	.short	(.L_41 - .L_40)
.L_40:
        /*027c*/ 	.word	0x00000000


	//----- nvinfo : EIATTR_CBANK_PARAM_SIZE
	.align		4
.L_41:
        /*0280*/ 	.byte	0x03, 0x19
        /*0282*/ 	.short	0x0470


	//----- nvinfo : EIATTR_PARAM_CBANK
	.align		4
        /*0284*/ 	.byte	0x04, 0x0a
        /*0286*/ 	.short	(.L_43 - .L_42)
	.align		4
.L_42:
        /*0288*/ 	.word	index@(.nv.constant0._ZN7cutlass13device_kernelINS_4gemm6kernel13GemmUniversalIN4cute5tupleIJiiiiEEENS1_10collective13CollectiveMmaINS1_34MainloopSm90TmaGmmaWarpSpecializedILi4ENS5_IJNS4_1CILi4EEESB_NSA_ILi1EEEEEENS1_35KernelTmaWarpSpecializedCooperativeEEENS5_IJNSA_ILi128EEESG_NSA_ILi64EEEEEENS_6half_tENS5_IJSC_llEEESJ_SK_NS4_8TiledMMAINS4_8MMA_AtomIJNS4_4SM904GMMA26MMA_64x128x16_F32F16F16_SSILNSO_5MajorE1ELSQ_1ELNSO_7ScaleInE1ELSR_1EEEEEENS4_6LayoutINS5_IJNSA_ILi2EEESC_SC_EEENS5_IJSC_NSA_ILi0EEESX_EEEEENS5_IJNS4_10UnderscoreES10_S10_EEEEENS4_23SM90_TMA_LOAD_MULTICASTENS4_14ComposedLayoutINS4_7SwizzleILi3ELi4ELi3EEENS4_18smem_ptr_flag_bitsILi16EEENSU_INS5_IJSH_NSA_ILi8EEEEEENS5_IJSC_SH_EEEEEEEvNS4_8identityES13_S1D_vS1E_EENS_8epilogue10collective6detail29Sm90TmaWarpSpecializedAdapterINS1H_15DefaultEpilogueISJ_NS5_IJlSC_lEEES1L_NS1G_6thread17LinearCombinationISJ_Li1EffLNS1M_9ScaleType4KindE0ELNS_15FloatRoundStyleE2ESJ_EENS1_15EpilogueDefaultEEEEEvvEEEEvNT_6ParamsE)
        /*028c*/ 	.short	0x0210
        /*028e*/ 	.short	0x0470


	//----- nvinfo : EIATTR_SW_WAR
	.align		4
.L_43:
        /*0290*/ 	.byte	0x04, 0x36
        /*0292*/ 	.short	(.L_45 - .L_44)
.L_44:
        /*0294*/ 	.word	0x00000008
.L_45:


//--------------------- .nv.callgraph             --------------------------
	.section	.nv.callgraph,"",@"SHT_CUDA_CALLGRAPH"
	.align	4
	.sectionentsize	8
	.align		4
        /*0000*/ 	.word	0x00000000
	.align		4
        /*0004*/ 	.word	0xffffffff
	.align		4
        /*0008*/ 	.word	index@(_ZN7cutlass13device_kernelINS_4gemm6kernel13GemmUniversalIN4cute5tupleIJiiiiEEENS1_10collective13CollectiveMmaINS1_34MainloopSm90TmaGmmaWarpSpecializedILi4ENS5_IJNS4_1CILi4EEESB_NSA_ILi1EEEEEENS1_35KernelTmaWarpSpecializedCooperativeEEENS5_IJNSA_ILi128EEESG_NSA_ILi64EEEEEENS_6half_tENS5_IJSC_llEEESJ_SK_NS4_8TiledMMAINS4_8MMA_AtomIJNS4_4SM904GMMA26MMA_64x128x16_F32F16F16_SSILNSO_5MajorE1ELSQ_1ELNSO_7ScaleInE1ELSR_1EEEEEENS4_6LayoutINS5_IJNSA_ILi2EEESC_SC_EEENS5_IJSC_NSA_ILi0EEESX_EEEEENS5_IJNS4_10UnderscoreES10_S10_EEEEENS4_23SM90_TMA_LOAD_MULTICASTENS4_14ComposedLayoutINS4_7SwizzleILi3ELi4ELi3EEENS4_18smem_ptr_flag_bitsILi16EEENSU_INS5_IJSH_NSA_ILi8EEEEEENS5_IJSC_SH_EEEEEEEvNS4_8identityES13_S1D_vS1E_EENS_8epilogue10collective6detail29Sm90TmaWarpSpecializedAdapterINS1H_15DefaultEpilogueISJ_NS5_IJlSC_lEEES1L_NS1G_6thread17LinearCombinationISJ_Li1EffLNS1M_9ScaleType4KindE0ELNS_15FloatRoundStyleE2ESJ_EENS1_15EpilogueDefaultEEEEEvvEEEEvNT_6ParamsE)
	.align		4
        /*000c*/ 	.word	index@(__assertfail)
	.align		4
        /*0010*/ 	.word	0x00000000
	.align		4
        /*0014*/ 	.word	0xfffffffe
	.align		4
        /*0018*/ 	.word	0x00000000
	.align		4
        /*001c*/ 	.word	0xfffffffd
	.align		4
        /*0020*/ 	.word	0x00000000
	.align		4
        /*0024*/ 	.word	0xfffffffc


//--------------------- .nv.constant4             --------------------------
	.section	.nv.constant4,"a",@progbits
	.align	8
	.align		8
.nv.constant4:
        /*0000*/ 	.dword	__assertfail
	.align		8
        /*0008*/ 	.dword	__unnamed_1
	.align		8
        /*0010*/ 	.dword	_ZN40_INTERNAL_435bcbec_4_k_cu_df193e7e_295854cuda3std3__45__cpo5beginE
	.align		8
        /*0018*/ 	.dword	_ZN40_INTERNAL_435bcbec_4_k_cu_df193e7e_295854cuda3std3__45__cpo3endE
	.align		8
        /*0020*/ 	.dword	_ZN40_INTERNAL_435bcbec_4_k_cu_df193e7e_295854cuda3std3__45__cpo6cbeginE
	.align		8
        /*0028*/ 	.dword	_ZN40_INTERNAL_435bcbec_4_k_cu_df193e7e_295854cuda3std3__45__cpo4cendE
	.align		8
        /*0030*/ 	.dword	_ZN40_INTERNAL_435bcbec_4_k_cu_df193e7e_295854cuda3std3__442_GLOBAL__N__435bcbec_4_k_cu_df193e7e_295856ignoreE
	.align		8
        /*0038*/ 	.dword	_ZN40_INTERNAL_435bcbec_4_k_cu_df193e7e_295854cuda3std3__419piecewise_constructE
	.align		8
        /*0040*/ 	.dword	_ZN40_INTERNAL_435bcbec_4_k_cu_df193e7e_295854cuda3std3__48in_placeE
	.align		8
        /*0048*/ 	.dword	_ZN40_INTERNAL_435bcbec_4_k_cu_df193e7e_295854cuda3std6ranges3__45__cpo4swapE
	.align		8
        /*0050*/ 	.dword	_ZN40_INTERNAL_435bcbec_4_k_cu_df193e7e_295854cuda3std6ranges3__45__cpo9iter_moveE
	.align		8
        /*0058*/ 	.dword	_ZN40_INTERNAL_435bcbec_4_k_cu_df193e7e_295854cute7productE
	.align		8
        /*0060*/ 	.dword	_ZN40_INTERNAL_435bcbec_4_k_cu_df193e7e_295854cute1_E
	.align		8
        /*0068*/ 	.dword	$str$22
	.align		8
        /*0070*/ 	.dword	$str$23


//--------------------- .text._ZN7cutlass13device_kernelINS_4gemm6kernel13GemmUniversalIN4cute5tupleIJiiiiEEENS1_10collective13CollectiveMmaINS1_34MainloopSm90TmaGmmaWarpSpecializedILi4ENS5_IJNS4_1CILi4EEESB_NSA_ILi1EEEEEENS1_35KernelTmaWarpSpecializedCooperativeEEENS5_IJNSA_ILi128EEESG_NSA_ILi64EEEEEENS_6half_tENS5_IJSC_llEEESJ_SK_NS4_8TiledMMAINS4_8MMA_AtomIJNS4_4SM904GMMA26MMA_64x128x16_F32F16F16_SSILNSO_5MajorE1ELSQ_1ELNSO_7ScaleInE1ELSR_1EEEEEENS4_6LayoutINS5_IJNSA_ILi2EEESC_SC_EEENS5_IJSC_NSA_ILi0EEESX_EEEEENS5_IJNS4_10UnderscoreES10_S10_EEEEENS4_23SM90_TMA_LOAD_MULTICASTENS4_14ComposedLayoutINS4_7SwizzleILi3ELi4ELi3EEENS4_18smem_ptr_flag_bitsILi16EEENSU_INS5_IJSH_NSA_ILi8EEEEEENS5_IJSC_SH_EEEEEEEvNS4_8identityES13_S1D_vS1E_EENS_8epilogue10collective6detail29Sm90TmaWarpSpecializedAdapterINS1H_15DefaultEpilogueISJ_NS5_IJlSC_lEEES1L_NS1G_6thread17LinearCombinationISJ_Li1EffLNS1M_9ScaleType4KindE0ELNS_15FloatRoundStyleE2ESJ_EENS1_15EpilogueDefaultEEEEEvvEEEEvNT_6ParamsE --------------------------
	.section	.text._ZN7cutlass13device_kernelINS_4gemm6kernel13GemmUniversalIN4cute5tupleIJiiiiEEENS1_10collective13CollectiveMmaINS1_34MainloopSm90TmaGmmaWarpSpecializedILi4ENS5_IJNS4_1CILi4EEESB_NSA_ILi1EEEEEENS1_35KernelTmaWarpSpecializedCooperativeEEENS5_IJNSA_ILi128EEESG_NSA_ILi64EEEEEENS_6half_tENS5_IJSC_llEEESJ_SK_NS4_8TiledMMAINS4_8MMA_AtomIJNS4_4SM904GMMA26MMA_64x128x16_F32F16F16_SSILNSO_5MajorE1ELSQ_1ELNSO_7ScaleInE1ELSR_1EEEEEENS4_6LayoutINS5_IJNSA_ILi2EEESC_SC_EEENS5_IJSC_NSA_ILi0EEESX_EEEEENS5_IJNS4_10UnderscoreES10_S10_EEEEENS4_23SM90_TMA_LOAD_MULTICASTENS4_14ComposedLayoutINS4_7SwizzleILi3ELi4ELi3EEENS4_18smem_ptr_flag_bitsILi16EEENSU_INS5_IJSH_NSA_ILi8EEEEEENS5_IJSC_SH_EEEEEEEvNS4_8identityES13_S1D_vS1E_EENS_8epilogue10collective6detail29Sm90TmaWarpSpecializedAdapterINS1H_15DefaultEpilogueISJ_NS5_IJlSC_lEEES1L_NS1G_6thread17LinearCombinationISJ_Li1EffLNS1M_9ScaleType4KindE0ELNS_15FloatRoundStyleE2ESJ_EENS1_15EpilogueDefaultEEEEEvvEEEEvNT_6ParamsE,"ax",@progbits
	.align	128
.text._ZN7cutlass13device_kernelINS_4gemm6kernel13GemmUniversalIN4cute5tupleIJiiiiEEENS1_10collective13CollectiveMmaINS1_34MainloopSm90TmaGmmaWarpSpecializedILi4ENS5_IJNS4_1CILi4EEESB_NSA_ILi1EEEEEENS1_35KernelTmaWarpSpecializedCooperativeEEENS5_IJNSA_ILi128EEESG_NSA_ILi64EEEEEENS_6half_tENS5_IJSC_llEEESJ_SK_NS4_8TiledMMAINS4_8MMA_AtomIJNS4_4SM904GMMA26MMA_64x128x16_F32F16F16_SSILNSO_5MajorE1ELSQ_1ELNSO_7ScaleInE1ELSR_1EEEEEENS4_6LayoutINS5_IJNSA_ILi2EEESC_SC_EEENS5_IJSC_NSA_ILi0EEESX_EEEEENS5_IJNS4_10UnderscoreES10_S10_EEEEENS4_23SM90_TMA_LOAD_MULTICASTENS4_14ComposedLayoutINS4_7SwizzleILi3ELi4ELi3EEENS4_18smem_ptr_flag_bitsILi16EEENSU_INS5_IJSH_NSA_ILi8EEEEEENS5_IJSC_SH_EEEEEEEvNS4_8identityES13_S1D_vS1E_EENS_8epilogue10collective6detail29Sm90TmaWarpSpecializedAdapterINS1H_15DefaultEpilogueISJ_NS5_IJlSC_lEEES1L_NS1G_6thread17LinearCombinationISJ_Li1EffLNS1M_9ScaleType4KindE0ELNS_15FloatRoundStyleE2ESJ_EENS1_15EpilogueDefaultEEEEEvvEEEEvNT_6ParamsE:
        .type           _ZN7cutlass13device_kernelINS_4gemm6kernel13GemmUniversalIN4cute5tupleIJiiiiEEENS1_10collective13CollectiveMmaINS1_34MainloopSm90TmaGmmaWarpSpecializedILi4ENS5_IJNS4_1CILi4EEESB_NSA_ILi1EEEEEENS1_35KernelTmaWarpSpecializedCooperativeEEENS5_IJNSA_ILi128EEESG_NSA_ILi64EEEEEENS_6half_tENS5_IJSC_llEEESJ_SK_NS4_8TiledMMAINS4_8MMA_AtomIJNS4_4SM904GMMA26MMA_64x128x16_F32F16F16_SSILNSO_5MajorE1ELSQ_1ELNSO_7ScaleInE1ELSR_1EEEEEENS4_6LayoutINS5_IJNSA_ILi2EEESC_SC_EEENS5_IJSC_NSA_ILi0EEESX_EEEEENS5_IJNS4_10UnderscoreES10_S10_EEEEENS4_23SM90_TMA_LOAD_MULTICASTENS4_14ComposedLayoutINS4_7SwizzleILi3ELi4ELi3EEENS4_18smem_ptr_flag_bitsILi16EEENSU_INS5_IJSH_NSA_ILi8EEEEEENS5_IJSC_SH_EEEEEEEvNS4_8identityES13_S1D_vS1E_EENS_8epilogue10collective6detail29Sm90TmaWarpSpecializedAdapterINS1H_15DefaultEpilogueISJ_NS5_IJlSC_lEEES1L_NS1G_6thread17LinearCombinationISJ_Li1EffLNS1M_9ScaleType4KindE0ELNS_15FloatRoundStyleE2ESJ_EENS1_15EpilogueDefaultEEEEEvvEEEEvNT_6ParamsE,@function
        .size           _ZN7cutlass13device_kernelINS_4gemm6kernel13GemmUniversalIN4cute5tupleIJiiiiEEENS1_10collective13CollectiveMmaINS1_34MainloopSm90TmaGmmaWarpSpecializedILi4ENS5_IJNS4_1CILi4EEESB_NSA_ILi1EEEEEENS1_35KernelTmaWarpSpecializedCooperativeEEENS5_IJNSA_ILi128EEESG_NSA_ILi64EEEEEENS_6half_tENS5_IJSC_llEEESJ_SK_NS4_8TiledMMAINS4_8MMA_AtomIJNS4_4SM904GMMA26MMA_64x128x16_F32F16F16_SSILNSO_5MajorE1ELSQ_1ELNSO_7ScaleInE1ELSR_1EEEEEENS4_6LayoutINS5_IJNSA_ILi2EEESC_SC_EEENS5_IJSC_NSA_ILi0EEESX_EEEEENS5_IJNS4_10UnderscoreES10_S10_EEEEENS4_23SM90_TMA_LOAD_MULTICASTENS4_14ComposedLayoutINS4_7SwizzleILi3ELi4ELi3EEENS4_18smem_ptr_flag_bitsILi16EEENSU_INS5_IJSH_NSA_ILi8EEEEEENS5_IJSC_SH_EEEEEEEvNS4_8identityES13_S1D_vS1E_EENS_8epilogue10collective6detail29Sm90TmaWarpSpecializedAdapterINS1H_15DefaultEpilogueISJ_NS5_IJlSC_lEEES1L_NS1G_6thread17LinearCombinationISJ_Li1EffLNS1M_9ScaleType4KindE0ELNS_15FloatRoundStyleE2ESJ_EENS1_15EpilogueDefaultEEEEEvvEEEEvNT_6ParamsE,(.L_x_197 - _ZN7cutlass13device_kernelINS_4gemm6kernel13GemmUniversalIN4cute5tupleIJiiiiEEENS1_10collective13CollectiveMmaINS1_34MainloopSm90TmaGmmaWarpSpecializedILi4ENS5_IJNS4_1CILi4EEESB_NSA_ILi1EEEEEENS1_35KernelTmaWarpSpecializedCooperativeEEENS5_IJNSA_ILi128EEESG_NSA_ILi64EEEEEENS_6half_tENS5_IJSC_llEEESJ_SK_NS4_8TiledMMAINS4_8MMA_AtomIJNS4_4SM904GMMA26MMA_64x128x16_F32F16F16_SSILNSO_5MajorE1ELSQ_1ELNSO_7ScaleInE1ELSR_1EEEEEENS4_6LayoutINS5_IJNSA_ILi2EEESC_SC_EEENS5_IJSC_NSA_ILi0EEESX_EEEEENS5_IJNS4_10UnderscoreES10_S10_EEEEENS4_23SM90_TMA_LOAD_MULTICASTENS4_14ComposedLayoutINS4_7SwizzleILi3ELi4ELi3EEENS4_18smem_ptr_flag_bitsILi16EEENSU_INS5_IJSH_NSA_ILi8EEEEEENS5_IJSC_SH_EEEEEEEvNS4_8identityES13_S1D_vS1E_EENS_8epilogue10collective6detail29Sm90TmaWarpSpecializedAdapterINS1H_15DefaultEpilogueISJ_NS5_IJlSC_lEEES1L_NS1G_6thread17LinearCombinationISJ_Li1EffLNS1M_9ScaleType4KindE0ELNS_15FloatRoundStyleE2ESJ_EENS1_15EpilogueDefaultEEEEEvvEEEEvNT_6ParamsE)
        .other          _ZN7cutlass13device_kernelINS_4gemm6kernel13GemmUniversalIN4cute5tupleIJiiiiEEENS1_10collective13CollectiveMmaINS1_34MainloopSm90TmaGmmaWarpSpecializedILi4ENS5_IJNS4_1CILi4EEESB_NSA_ILi1EEEEEENS1_35KernelTmaWarpSpecializedCooperativeEEENS5_IJNSA_ILi128EEESG_NSA_ILi64EEEEEENS_6half_tENS5_IJSC_llEEESJ_SK_NS4_8TiledMMAINS4_8MMA_AtomIJNS4_4SM904GMMA26MMA_64x128x16_F32F16F16_SSILNSO_5MajorE1ELSQ_1ELNSO_7ScaleInE1ELSR_1EEEEEENS4_6LayoutINS5_IJNSA_ILi2EEESC_SC_EEENS5_IJSC_NSA_ILi0EEESX_EEEEENS5_IJNS4_10UnderscoreES10_S10_EEEEENS4_23SM90_TMA_LOAD_MULTICASTENS4_14ComposedLayoutINS4_7SwizzleILi3ELi4ELi3EEENS4_18smem_ptr_flag_bitsILi16EEENSU_INS5_IJSH_NSA_ILi8EEEEEENS5_IJSC_SH_EEEEEEEvNS4_8identityES13_S1D_vS1E_EENS_8epilogue10collective6detail29Sm90TmaWarpSpecializedAdapterINS1H_15DefaultEpilogueISJ_NS5_IJlSC_lEEES1L_NS1G_6thread17LinearCombinationISJ_Li1EffLNS1M_9ScaleType4KindE0ELNS_15FloatRoundStyleE2ESJ_EENS1_15EpilogueDefaultEEEEEvvEEEEvNT_6ParamsE,@"STO_CUDA_ENTRY STV_DEFAULT"
_ZN7cutlass13device_kernelINS_4gemm6kernel13GemmUniversalIN4cute5tupleIJiiiiEEENS1_10collective13CollectiveMmaINS1_34MainloopSm90TmaGmmaWarpSpecializedILi4ENS5_IJNS4_1CILi4EEESB_NSA_ILi1EEEEEENS1_35KernelTmaWarpSpecializedCooperativeEEENS5_IJNSA_ILi128EEESG_NSA_ILi64EEEEEENS_6half_tENS5_IJSC_llEEESJ_SK_NS4_8TiledMMAINS4_8MMA_AtomIJNS4_4SM904GMMA26MMA_64x128x16_F32F16F16_SSILNSO_5MajorE1ELSQ_1ELNSO_7ScaleInE1ELSR_1EEEEEENS4_6LayoutINS5_IJNSA_ILi2EEESC_SC_EEENS5_IJSC_NSA_ILi0EEESX_EEEEENS5_IJNS4_10UnderscoreES10_S10_EEEEENS4_23SM90_TMA_LOAD_MULTICASTENS4_14ComposedLayoutINS4_7SwizzleILi3ELi4ELi3EEENS4_18smem_ptr_flag_bitsILi16EEENSU_INS5_IJSH_NSA_ILi8EEEEEENS5_IJSC_SH_EEEEEEEvNS4_8identityES13_S1D_vS1E_EENS_8epilogue10collective6detail29Sm90TmaWarpSpecializedAdapterINS1H_15DefaultEpilogueISJ_NS5_IJlSC_lEEES1L_NS1G_6thread17LinearCombinationISJ_Li1EffLNS1M_9ScaleType4KindE0ELNS_15FloatRoundStyleE2ESJ_EENS1_15EpilogueDefaultEEEEEvvEEEEvNT_6ParamsE:
[----:B------:R-:W0:Y:S01]  /*0000*/  LDC R1, c[0x0][0x28] ;  /* 0x00000a00ff017b82 */ /* 0x000e220000000800 */
[----:B------:R-:W1:Y:S01]  /*0010*/  S2R R95, SR_TID.X ;  /* 0x00000000005f7919 */ /* 0x000e620000002100 */
[----:B------:R-:W-:Y:S01]  /*0020*/  ELECT P0, URZ, PT ;  /* 0x00000000003f782f */ /* 0x000fe20003800000 */
[----:B------:R-:W-:Y:S01]  /*0030*/  BSSY B0, `(.L_x_0) ;  /* 0x000000f000007945 */ /* 0x000fe20003800000 */
[--C-:B-1----:R-:W-:Y:S02]  /*0040*/  SHF.R.U32.HI R0, RZ, 0x5, R95.reuse ;  /* 0x00000005ff007819 */ /* 0x102fe4000001165f */
[----:B------:R-:W-:-:S03]  /*0050*/  SHF.R.U32.HI R6, RZ, 0x7, R95 ;  /* 0x00000007ff067819 */ /* 0x000fc6000001165f */
[----:B------:R-:W1:Y:S04]  /*0060*/  SHFL.IDX PT, R2, R0, RZ, 0x1f ;  /* 0x00001fff00027589 */ /* 0x000e6800000e0000 */
[----:B------:R2:W3:Y:S01]  /*0070*/  SHFL.IDX PT, R5, R6, RZ, 0x1f ;  /* 0x00001fff06057589 */ /* 0x0004e200000e0000 */
[----:B-1----:R-:W-:-:S13]  /*0080*/  ISETP.NE.OR P0, PT, R2, RZ, !P0 ;  /* 0x000000ff0200720c */ /* 0x002fda0004705670 */
[----:B0-23--:R-:W-:Y:S05]  /*0090*/  @P0 BRA `(.L_x_1) ;  /* 0x0000000000200947 */ /* 0x00dfea0003800000 */
[----:B------:R-:W-:Y:S02]  /*00a0*/  ULDC.64 UR4, c[0x0][0x198] ;  /* 0x0000660000047ab9 */ /* 0x000fe40000000a00 */
[----:B------:R-:W-:Y:S02]  /*00b0*/  UIADD3 UR6, UP0, UR4, 0xf0, URZ ;  /* 0x000000f004067890 */ /* 0x000fe4000ff1e03f */
[----:B------:R-:W-:Y:S02]  /*00c0*/  UIADD3 UR4, UP1, UR4, 0x1f0, URZ ;  /* 0x000001f004047890 */ /* 0x000fe4000ff3e03f */
[----:B------:R-:W-:Y:S02]  /*00d0*/  UIADD3.X UR7, URZ, UR5, URZ, UP0, !UPT ;  /* 0x000000053f077290 */ /* 0x000fe400087fe43f */
[----:B------:R-:W-:-:S07]  /*00e0*/  UIADD3.X UR5, URZ, UR5, URZ, UP1, !UPT ;  /* 0x000000053f057290 */ /* 0x000fce0008ffe43f */
[----:B------:R0:W-:Y:S02]  /*00f0*/  UTMACCTL.PF [UR6] ;  /* 0x00000000060079b9 */ /* 0x0001e40008040000 */
[----:B------:R0:W-:Y:S02]  /*0100*/  UTMACCTL.PF [UR4] ;  /* 0x00000000040079b9 */ /* 0x0001e40008040000 */
[----:B0-----:R-:W-:Y:S01]  /*0110*/  NOP ;  /* 0x0000000000007918 */ /* 0x001fe20000000000 */
.L_x_1:
[----:B------:R-:W-:Y:S05]  /*0120*/  BSYNC B0 ;  /* 0x0000000000007941 */ /* 0x000fea0003800000 */
.L_x_0:
[----:B------:R-:W0:Y:S01]  /*0130*/  SHFL.IDX PT, R3, R0, RZ, 0x1f ;  /* 0x00001fff00037589 */ /* 0x000e2200000e0000 */
[----:B------:R-:W-:-:S04]  /*0140*/  SHF.R.S32.HI R4, RZ, 0x1f, R95 ;  /* 0x0000001fff047819 */ /* 0x000fc8000001145f */
[----:B------:R-:W-:Y:S02]  /*0150*/  LEA.HI R4, R4, R95, RZ, 0x7 ;  /* 0x0000005f04047211 */ /* 0x000fe400078f38ff */
[----:B0-----:R-:W-:-:S13]  /*0160*/  ISETP.NE.AND P0, PT, R3, RZ, PT ;  /* 0x000000ff0300720c */ /* 0x001fda0003f05270 */
[----:B------:R-:W-:Y:S05]  /*0170*/  @P0 BRA `(.L_x_2) ;  /* 0x0000000000580947 */ /* 0x000fea0003800000 */
[----:B------:R-:W0:Y:S01]  /*0180*/  S2UR UR8, SR_CgaCtaId ;  /* 0x00000000000879c3 */ /* 0x000e220000008800 */
[----:B------:R-:W-:Y:S01]  /*0190*/  UMOV UR4, 0x400 ;  /* 0x0000040000047882 */ /* 0x000fe20000000000 */
[----:B------:R-:W-:Y:S01]  /*01a0*/  UMOV UR5, 0x1 ;  /* 0x0000000100057882 */ /* 0x000fe20000000000 */
[----:B------:R-:W-:Y:S01]  /*01b0*/  UMOV UR6, 0xe ;  /* 0x0000000e00067882 */ /* 0x000fe20000000000 */
[----:B------:R-:W-:Y:S01]  /*01c0*/  ELECT P0, URZ, PT ;  /* 0x00000000003f782f */ /* 0x000fe20003800000 */
[----:B------:R-:W-:-:S04]  /*01d0*/  UIADD3 UR6, -UR6, 0x100000, URZ ;  /* 0x0010000006067890 */ /* 0x000fc8000fffe13f */
[----:B------:R-:W-:Y:S02]  /*01e0*/  USHF.L.U32 UR7, UR6, 0xb, URZ ;  /* 0x0000000b06077899 */ /* 0x000fe4000800063f */
[----:B------:R-:W-:Y:S02]  /*01f0*/  USHF.L.U32 UR6, UR6, 0x1, URZ ;  /* 0x0000000106067899 */ /* 0x000fe4000800063f */
[----:B0-----:R-:W-:Y:S02]  /*0200*/  ULEA UR8, UR8, UR4, 0x18 ;  /* 0x0000000408087291 */ /* 0x001fe4000f8ec03f */
[----:B------:R-:W-:-:S04]  /*0210*/  UIADD3 UR4, -UR5, 0x100000, URZ ;  /* 0x0010000005047890 */ /* 0x000fc8000fffe13f */
[----:B------:R-:W-:Y:S02]  /*0220*/  USHF.L.U32 UR5, UR4, 0xb, URZ ;  /* 0x0000000b04057899 */ /* 0x000fe4000800063f */
[----:B------:R-:W-:Y:S01]  /*0230*/  USHF.L.U32 UR4, UR4, 0x1, URZ ;  /* 0x0000000104047899 */ /* 0x000fe2000800063f */
[----:B------:R-:W0:Y:S11]  /*0240*/  FENCE.VIEW.ASYNC.S ;  /* 0x00000000000073c6 */ /* 0x000e360000000000 */
[----:B0-----:R0:W1:Y:S01]  /*0250*/  SYNCS.EXCH.64 URZ, [UR8], UR4 ;  /* 0x00000004083f75b2 */ /* 0x0010620008000100 */
[----:B------:R0:W2:Y:S01]  /*0260*/  SYNCS.EXCH.64 URZ, [UR8+0x20], UR6 ;  /* 0x00002006083f75b2 */ /* 0x0000a20008000100 */
[----:B------:R0:W3:Y:S01]  /*0270*/  SYNCS.EXCH.64 URZ, [UR8+0x8], UR4 ;  /* 0x00000804083f75b2 */ /* 0x0000e20008000100 */
[----:B------:R0:W4:Y:S01]  /*0280*/  SYNCS.EXCH.64 URZ, [UR8+0x28], UR6 ;  /* 0x00002806083f75b2 */ /* 0x0001220008000100 */
[----:B------:R0:W0:Y:S01]  /*0290*/  SYNCS.EXCH.64 URZ, [UR8+0x10], UR4 ;  /* 0x00001004083f75b2 */ /* 0x0000220008000100 */
[----:B------:R0:W0:Y:S01]  /*02a0*/  SYNCS.EXCH.64 URZ, [UR8+0x30], UR6 ;  /* 0x00003006083f75b2 */ /* 0x0000220008000100 */
[----:B------:R0:W0:Y:S01]  /*02b0*/  SYNCS.EXCH.64 URZ, [UR8+0x18], UR4 ;  /* 0x00001804083f75b2 */ /* 0x0000220008000100 */
[----:B------:R0:W0:Y:S01]  /*02c0*/  SYNCS.EXCH.64 URZ, [UR8+0x38], UR6 ;  /* 0x00003806083f75b2 */ /* 0x0000220008000100 */
[----:B------:R-:W-:Y:S01]  /*02d0*/  NOP ;  /* 0x0000000000007918 */ /* 0x000fe20000000000 */
.L_x_2:
[----:B0-----:R-:W0:Y:S01]  /*02e0*/  S2UR UR8, SR_CTAID.X ;  /* 0x00000000000879c3 */ /* 0x001e220000002500 */
[----:B------:R-:W-:Y:S01]  /*02f0*/  LOP3.LUT R4, R4, 0xffffff80, RZ, 0xc0, !PT ;  /* 0xffffff8004047812 */ /* 0x000fe200078ec0ff */
[----:B------:R-:W5:Y:S01]  /*0300*/  SHFL.IDX PT, R0, R0, RZ, 0x1f ;  /* 0x00001fff00007589 */ /* 0x000f6200000e0000 */
[----:B------:R-:W-:Y:S01]  /*0310*/  SHF.R.S32.HI R12, RZ, 0x1f, R3 ;  /* 0x0000001fff0c7819 */ /* 0x000fe20000011403 */
[----:B------:R-:W-:Y:S01]  /*0320*/  ULDC UR4, c[0x0][0x150] ;  /* 0x0000540000047ab9 */ /* 0x000fe20000000800 */
[----:B------:R-:W-:Y:S01]  /*0330*/  ELECT P0, URZ, PT ;  /* 0x00000000003f782f */ /* 0x000fe20003800000 */
[----:B------:R-:W-:Y:S01]  /*0340*/  IMAD.IADD R8, R95, 0x1, -R4 ;  /* 0x000000015f087824 */ /* 0x000fe200078e0a04 */
[----:B------:R-:W-:Y:S01]  /*0350*/  LEA.HI R12, R12, R3, RZ, 0x2 ;  /* 0x000000030c0c7211 */ /* 0x000fe200078f10ff */
[----:B------:R-:W1:Y:S01]  /*0360*/  S2R R4, SR_CTAID.Y ;  /* 0x0000000000047919 */ /* 0x000e620000002600 */
[----:B------:R-:W2:Y:S01]  /*0370*/  LDC R11, c[0x0][0x144] ;  /* 0x00005100ff0b7b82 */ /* 0x000ea20000000800 */
[----:B------:R-:W-:Y:S01]  /*0380*/  NOP ;  /* 0x0000000000007918 */ /* 0x000fe20000000000 */
[----:B------:R-:W-:Y:S01]  /*0390*/  SHF.R.S32.HI R7, RZ, 0x1f, R8 ;  /* 0x0000001fff077819 */ /* 0x000fe20000011408 */
[----:B------:R-:W-:Y:S01]  /*03a0*/  NOP ;  /* 0x0000000000007918 */ /* 0x000fe20000000000 */
[----:B------:R-:W-:Y:S01]  /*03b0*/  LOP3.LUT R12, R12, 0x3ffffffc, RZ, 0xc0, !PT ;  /* 0x3ffffffc0c0c7812 */ /* 0x000fe200078ec0ff */
[----:B------:R-:W-:Y:S01]  /*03c0*/  IMAD.MOV.U32 R22, RZ, RZ, 0x1 ;  /* 0x00000001ff167424 */ /* 0x000fe200078e00ff */
[----:B------:R-:W-:-:S02]  /*03d0*/  LEA.HI R7, R7, R8, RZ, 0x3 ;  /* 0x0000000807077211 */ /* 0x000fc400078f18ff */
[----:B------:R-:W-:Y:S01]  /*03e0*/  ISETP.NE.AND P3, PT, R5, RZ, PT ;  /* 0x000000ff0500720c */ /* 0x000fe20003f65270 */
[----:B------:R-:W-:Y:S01]  /*03f0*/  IMAD.IADD R3, R3, 0x1, -R12 ;  /* 0x0000000103037824 */ /* 0x000fe200078e0a0c */
[--C-:B------:R-:W-:Y:S01]  /*0400*/  SHF.R.S32.HI R9, RZ, 0x3, R7.reuse ;  /* 0x00000003ff097819 */ /* 0x100fe20000011407 */
[----:B------:R-:W3:Y:S01]  /*0410*/  LDC R12, c[0x0][0x140] ;  /* 0x00005000ff0c7b82 */ /* 0x000ee20000000800 */
[----:B------:R-:W-:Y:S02]  /*0420*/  SHF.R.S32.HI R10, RZ, 0x1f, R7 ;  /* 0x0000001fff0a7819 */ /* 0x000fe40000011407 */
[----:B0-----:R-:W-:Y:S02]  /*0430*/  I2FP.F32.U32 R7, UR8 ;  /* 0x0000000800077c45 */ /* 0x001fe40008201000 */
[----:B------:R-:W-:Y:S02]  /*0440*/  LEA.HI R10, R10, R9, RZ, 0x2 ;  /* 0x000000090a0a7211 */ /* 0x000fe400078f10ff */
[----:B-----5:R-:W-:Y:S01]  /*0450*/  ISETP.NE.OR P0, PT, R0, RZ, !P0 ;  /* 0x000000ff0000720c */ /* 0x020fe20004705670 */
[----:B------:R-:W-:Y:S01]  /*0460*/  FMUL R7, R7, UR4 ;  /* 0x0000000407077c20 */ /* 0x000fe20008400000 */
[----:B------:R-:W-:Y:S01]  /*0470*/  LOP3.LUT R10, R10, 0xfffffffc, RZ, 0xc0, !PT ;  /* 0xfffffffc0a0a7812 */ /* 0x000fe200078ec0ff */
[----:B------:R-:W-:-:S04]  /*0480*/  ULDC UR4, c[0x0][0x154] ;  /* 0x0000550000047ab9 */ /* 0x000fc80000000800 */
[----:B------:R-:W0:Y:S01]  /*0490*/  F2I.U32.TRUNC.NTZ R7, R7 ;  /* 0x0000000700077305 */ /* 0x000e22000020f000 */
[----:B------:R-:W-:-:S04]  /*04a0*/  IMAD.IADD R10, R9, 0x1, -R10 ;  /* 0x00000001090a7824 */ /* 0x000fc800078e0a0a */
[----:B------:R-:W-:Y:S01]  /*04b0*/  IMAD R10, R3, 0x4, R10 ;  /* 0x00000004030a7824 */ /* 0x000fe200078e020a */
[----:B------:R-:W-:Y:S01]  /*04c0*/  VOTEU.ALL UP0, P0 ;  /* 0x00000000003f7886 */ /* 0x000fe20000000000 */
[----:B------:R-:W-:Y:S02]  /*04d0*/  VOTEU.ALL UP1, P0 ;  /* 0x00000000003f7886 */ /* 0x000fe40000020000 */
[----:B------:R-:W-:Y:S01]  /*04e0*/  IMAD.SHL.U32 R19, R10, 0x4, RZ ;  /* 0x000000040a137824 */ /* 0x000fe200078e00ff */
[----:B------:R-:W-:Y:S01]  /*04f0*/  SHF.R.S32.HI R3, RZ, 0x1f, R10 ;  /* 0x0000001fff037819 */ /* 0x000fe2000001140a */
[----:B------:R-:W5:Y:S01]  /*0500*/  @!UP0 S2UR UR7, SR_CgaCtaId ;  /* 0x00000000000789c3 */ /* 0x000f620000008800 */
[----:B------:R-:W-:Y:S01]  /*0510*/  @!UP0 UMOV UR6, 0x400 ;  /* 0x0000040000068882 */ /* 0x000fe20000000000 */
[----:B---3--:R-:W-:Y:S01]  /*0520*/  ISETP.EQ.U32.AND P2, PT, R12, 0x1, PT ;  /* 0x000000010c00780c */ /* 0x008fe20003f42070 */
[----:B0-----:R-:W-:Y:S01]  /*0530*/  IMAD.MOV R14, RZ, RZ, -R7 ;  /* 0x000000ffff0e7224 */ /* 0x001fe200078e0a07 */
[----:B------:R-:W-:-:S02]  /*0540*/  LEA.HI R0, R3, R10, RZ, 0x2 ;  /* 0x0000000a03007211 */ /* 0x000fc400078f10ff */
[----:B------:R-:W-:Y:S01]  /*0550*/  LOP3.LUT R19, R10, 0xc, R19, 0x78, !PT ;  /* 0x0000000c0a137812 */ /* 0x000fe200078e7813 */
[----:B--2---:R-:W-:Y:S01]  /*0560*/  IMAD R3, R11, R14, UR8 ;  /* 0x000000080b037e24 */ /* 0x004fe2000f8e020e */
[----:B------:R-:W-:Y:S01]  /*0570*/  LOP3.LUT R9, R0, 0xfffffffc, RZ, 0xc0, !PT ;  /* 0xfffffffc00097812 */ /* 0x000fe200078ec0ff */
[----:B------:R-:W0:Y:S01]  /*0580*/  LDC R7, c[0x0][0x148] ;  /* 0x00005200ff077b82 */ /* 0x000e220000000800 */
[----:B-1----:R-:W-:-:S03]  /*0590*/  I2FP.F32.U32 R11, R4 ;  /* 0x00000004000b7245 */ /* 0x002fc60000201000 */
[----:B------:R-:W-:Y:S01]  /*05a0*/  IMAD.IADD R0, R10, 0x1, -R9 ;  /* 0x000000010a007824 */ /* 0x000fe200078e0a09 */
[----:B------:R-:W-:Y:S01]  /*05b0*/  SHF.R.S32.HI R9, RZ, 0x1f, R2 ;  /* 0x0000001fff097819 */ /* 0x000fe20000011402 */
[----:B------:R-:W-:Y:S01]  /*05c0*/  FMUL R11, R11, UR4 ;  /* 0x000000040b0b7c20 */ /* 0x000fe20008400000 */
[----:B------:R-:W-:Y:S01]  /*05d0*/  UMOV UR4, 0x20 ;  /* 0x0000002000047882 */ /* 0x000fe20000000000 */
[----:B------:R-:W-:Y:S01]  /*05e0*/  VIADD R10, R5, 0xffffffff ;  /* 0xffffffff050a7836 */ /* 0x000fe20000000000 */
[----:B------:R-:W-:Y:S01]  /*05f0*/  ISETP.NE.AND P4, PT, R0, R3, PT ;  /* 0x000000030000720c */ /* 0x000fe20003f85270 */
[----:B------:R-:W-:-:S04]  /*0600*/  @!UP0 UIADD3 UR4, -UR4, 0x100000, URZ ;  /* 0x0010000004048890 */ /* 0x000fc8000fffe13f */
[----:B------:R-:W-:Y:S02]  /*0610*/  @!UP0 USHF.L.U32 UR5, UR4, 0xb, URZ ;  /* 0x0000000b04058899 */ /* 0x000fe4000800063f */
[----:B------:R-:W-:Y:S01]  /*0620*/  @!UP0 USHF.L.U32 UR4, UR4, 0x1, URZ ;  /* 0x0000000104048899 */ /* 0x000fe2000800063f */
[----:B------:R-:W-:Y:S01]  /*0630*/  LEA.HI R9, R9, R2, RZ, 0x2 ;  /* 0x0000000209097211 */ /* 0x000fe200078f10ff */
[----:B------:R-:W1:Y:S01]  /*0640*/  F2I.U32.TRUNC.NTZ R11, R11 ;  /* 0x0000000b000b7305 */ /* 0x000e62000020f000 */
[----:B------:R-:W-:Y:S01]  /*0650*/  ISETP.GE.U32.AND P6, PT, R10, 0x2, PT ;  /* 0x000000020a00780c */ /* 0x000fe20003fc6070 */
[----:B-----5:R-:W-:Y:S01]  /*0660*/  @!UP0 ULEA UR6, UR7, UR6, 0x18 ;  /* 0x0000000607068291 */ /* 0x020fe2000f8ec03f */
[----:B------:R-:W-:Y:S01]  /*0670*/  LOP3.LUT R9, R9, 0xfffffffc, RZ, 0xc0, !PT ;  /* 0xfffffffc09097812 */ /* 0x000fe200078ec0ff */
[----:B------:R-:W-:Y:S01]  /*0680*/  VOTEU.ALL UP0, P0 ;  /* 0x00000000003f7886 */ /* 0x000fe20000000000 */
[----:B------:R-:W-:-:S03]  /*0690*/  LOP3.LUT P0, RZ, R8, 0x7, RZ, 0xc0, !PT ;  /* 0x0000000708ff7812 */ /* 0x000fc6000780c0ff */
[----:B------:R-:W-:Y:S01]  /*06a0*/  IMAD.IADD R0, R2, 0x1, -R9 ;  /* 0x0000000102007824 */ /* 0x000fe200078e0a09 */
[----:B------:R-:W-:Y:S02]  /*06b0*/  ISETP.LT.U32.AND P0, PT, R19, 0x10, !P0 ;  /* 0x000000101300780c */ /* 0x000fe40004701070 */
[----:B------:R-:W-:Y:S02]  /*06c0*/  @P4 SHF.R.S32.HI R2, RZ, 0x1f, R19 ;  /* 0x0000001fff024819 */ /* 0x000fe40000011413 */
[----:B------:R-:W-:Y:S01]  /*06d0*/  ISETP.NE.AND P1, PT, R0, 0x3, PT ;  /* 0x000000030000780c */ /* 0x000fe20003f25270 */
[----:B------:R-:W2:Y:S02]  /*06e0*/  FENCE.VIEW.ASYNC.S ;  /* 0x00000000000073c6 */ /* 0x000ea40000000000 */
[----:B--2---:R2:W3:Y:S01]  /*06f0*/  @!UP0 SYNCS.EXCH.64 URZ, [UR6+0x50], UR4 ;  /* 0x00005004063f85b2 */ /* 0x0044e20008000100 */
[----:B-1----:R-:W-:Y:S01]  /*0700*/  IMAD.MOV R20, RZ, RZ, -R11 ;  /* 0x000000ffff147224 */ /* 0x002fe200078e0a0b */
[----:B------:R-:W-:-:S02]  /*0710*/  @P4 LEA.HI R2, R2, R19, RZ, 0x2 ;  /* 0x0000001302024211 */ /* 0x000fc400078f10ff */
[----:B------:R-:W-:Y:S01]  /*0720*/  ISETP.EQ.OR P1, PT, R0, RZ, !P1 ;  /* 0x000000ff0000720c */ /* 0x000fe20004f22670 */
[----:B0-----:R-:W-:Y:S01]  /*0730*/  IMAD R9, R7, R20, R4 ;  /* 0x0000001407097224 */ /* 0x001fe200078e0204 */
[----:B------:R-:W-:Y:S02]  /*0740*/  @P4 SHF.R.S32.HI R2, RZ, 0x2, R2 ;  /* 0x00000002ff024819 */ /* 0x000fe40000011402 */
[----:B------:R-:W-:Y:S02]  /*0750*/  ISETP.EQ.AND P1, PT, R5, RZ, P1 ;  /* 0x000000ff0500720c */ /* 0x000fe40000f22270 */
[----:B------:R-:W-:Y:S02]  /*0760*/  @P4 ISETP.NE.AND P5, PT, R2, R9, PT ;  /* 0x000000090200420c */ /* 0x000fe40003fa5270 */
[----:B------:R-:W-:Y:S02]  /*0770*/  SEL R9, RZ, 0x1, !P0 ;  /* 0x00000001ff097807 */ /* 0x000fe40004000000 */
[----:B------:R-:W-:-:S02]  /*0780*/  @P4 SEL R22, RZ, 0x1, P5 ;  /* 0x00000001ff164807 */ /* 0x000fc40002800000 */
[----:B------:R-:W-:Y:S01]  /*0790*/  SEL R18, RZ, 0x1, !P1 ;  /* 0x00000001ff127807 */ /* 0x000fe20004800000 */
[----:B------:R2:W0:Y:S01]  /*07a0*/  @!UP1 SYNCS.EXCH.64 URZ, [UR6+0x58], UR4 ;  /* 0x00005804063f95b2 */ /* 0x0004220008000100 */
[----:B------:R-:W-:Y:S01]  /*07b0*/  LOP3.LUT R22, R22, R9, RZ, 0xc0, !PT ;  /* 0x0000000916167212 */ /* 0x000fe200078ec0ff */
[----:B------:R-:W-:Y:S01]  /*07c0*/  NOP ;  /* 0x0000000000007918 */ /* 0x000fe20000000000 */
[----:B------:R-:W-:Y:S02]  /*07d0*/  LOP3.LUT R11, R95, 0x7f, RZ, 0xc0, !PT ;  /* 0x0000007f5f0b7812 */ /* 0x000fe400078ec0ff */
[----:B------:R-:W-:Y:S01]  /*07e0*/  SEL R18, R18, 0x2, P6 ;  /* 0x0000000212127807 */ /* 0x000fe20003000000 */
[----:B--23--:R-:W-:Y:S06]  /*07f0*/  @!P2 BRA `(.L_x_3) ;  /* 0x000000000008a947 */ /* 0x00cfec0003800000 */
[----:B0---4-:R-:W-:Y:S01]  /*0800*/  UCGABAR_ARV ;  /* 0x00000000000079c7 */ /* 0x011fe20008000000 */
[----:B------:R-:W-:Y:S05]  /*0810*/  BRA `(.L_x_4) ;  /* 0x0000000000047947 */ /* 0x000fea0003800000 */
.L_x_3:
[----:B0---4-:R-:W-:Y:S01]  /*0820*/  NOP ;  /* 0x0000000000007918 */ /* 0x011fe20000000000 */
.L_x_4:
[----:B------:R-:W0:Y:S01]  /*0830*/  LDC R2, c[0x0][0x65c] ;  /* 0x00019700ff027b82 */ /* 0x000e220000000800 */
[----:B------:R-:W-:Y:S02]  /*0840*/  IMAD.U32 R8, RZ, RZ, UR8 ;  /* 0x00000008ff087e24 */ /* 0x000fe4000f8e00ff */
[----:B------:R-:W-:Y:S01]  /*0850*/  IMAD.MOV.U32 R9, RZ, RZ, RZ ;  /* 0x000000ffff097224 */ /* 0x000fe200078e00ff */
[----:B0-----:R-:W-:-:S04]  /*0860*/  ISETP.NE.AND P1, PT, R2, 0x1, PT ;  /* 0x000000010200780c */ /* 0x001fc80003f25270 */
[----:B------:R-:W-:-:S09]  /*0870*/  P2R R5, PR, RZ, 0x2 ;  /* 0x00000002ff057803 */ /* 0x000fd20000000000 */
[----:B------:R-:W0:Y:S01]  /*0880*/  @P1 LDC R17, c[0x0][0x10] ;  /* 0x00000400ff111b82 */ /* 0x000e220000000800 */
[----:B------:R-:W-:Y:S02]  /*0890*/  @P1 IMAD.MOV.U32 R5, RZ, RZ, RZ ;  /* 0x000000ffff051224 */ /* 0x000fe400078e00ff */
[----:B------:R-:W-:-:S05]  /*08a0*/  @P1 IMAD.MOV.U32 R15, RZ, RZ, RZ ;  /* 0x000000ffff0f1224 */ /* 0x000fca00078e00ff */
[----:B------:R-:W1:Y:S01]  /*08b0*/  @!P1 LDC R13, c[0x0][0xc] ;  /* 0x00000300ff0d9b82 */ /* 0x000e620000000800 */
[----:B------:R-:W-:Y:S01]  /*08c0*/  ULDC UR4, c[0x0][0xc] ;  /* 0x0000030000047ab9 */ /* 0x000fe20000000800 */
[----:B------:R-:W-:Y:S01]  /*08d0*/  ULDC UR5, c[0x0][0x10] ;  /* 0x0000040000057ab9 */ /* 0x000fe20000000800 */
[----:B------:R-:W-:Y:S01]  /*08e0*/  ULDC UR6, c[0x0][0x14] ;  /* 0x0000050000067ab9 */ /* 0x000fe20000000800 */
[----:B------:R-:W-:-:S04]  /*08f0*/  UIMAD.WIDE.U32 UR4, UR4, UR5, URZ ;  /* 0x00000005040472a5 */ /* 0x000fc8000f8e003f */
[----:B------:R-:W-:Y:S02]  /*0900*/  UIMAD.WIDE.U32 UR38, UR4, UR6, URZ ;  /* 0x00000006042672a5 */ /* 0x000fe4000f8e003f */
[----:B------:R-:W-:-:S04]  /*0910*/  UIMAD UR41, UR5, UR6, URZ ;  /* 0x00000006052972a4 */ /* 0x000fc8000f8e023f */
[----:B------:R-:W-:Y:S01]  /*0920*/  UIADD3 UR41, UR39, UR41, URZ ;  /* 0x0000002927297290 */ /* 0x000fe2000fffe03f */
[----:B0-----:R-:W-:-:S04]  /*0930*/  @P1 IMAD.WIDE.U32 R16, R17, UR8, R4 ;  /* 0x0000000811101c25 */ /* 0x001fc8000f8e0004 */
[----:B------:R-:W-:Y:S02]  /*0940*/  @P1 IMAD.IADD R17, R17, 0x1, R15 ;  /* 0x0000000111111824 */ /* 0x000fe400078e020f */
[----:B-1----:R-:W-:-:S04]  /*0950*/  @!P1 IMAD.WIDE.U32 R8, R4, R13, R8 ;  /* 0x0000000d04089225 */ /* 0x002fc800078e0008 */
[----:B------:R-:W-:Y:S02]  /*0960*/  @!P1 IMAD.MOV.U32 R16, RZ, RZ, R8 ;  /* 0x000000ffff109224 */ /* 0x000fe400078e0008 */
[----:B------:R-:W-:Y:S01]  /*0970*/  @!P1 IMAD.MOV.U32 R17, RZ, RZ, R9 ;  /* 0x000000ffff119224 */ /* 0x000fe200078e0009 */
[----:B------:R-:W-:Y:S06]  /*0980*/  @!P2 BRA `(.L_x_5) ;  /* 0x00000000000ca947 */ /* 0x000fec0003800000 */
[----:B------:R-:W-:Y:S01]  /*0990*/  UCGABAR_WAIT ;  /* 0x0000000000007dc7 */ /* 0x000fe20008000000 */
[----:B------:R-:W-:Y:S01]  /*09a0*/  CCTL.IVALL ;  /* 0x00000000ff00798f */ /* 0x000fe20002000000 */
[----:B------:R-:W-:Y:S05]  /*09b0*/  BRA `(.L_x_6) ;  /* 0x0000000000047947 */ /* 0x000fea0003800000 */
.L_x_5:
[----:B------:R-:W-:Y:S06]  /*09c0*/  BAR.SYNC.DEFER_BLOCKING 0x0 ;  /* 0x0000000000007b1d */ /* 0x000fec0000010000 */
.L_x_6:
[----:B------:R-:W-:Y:S05]  /*09d0*/  @!P3 BRA `(.L_x_7) ;  /* 0x0000005c0094b947 */ /* 0x000fea0003800000 */
[----:B------:R-:W-:-:S13]  /*09e0*/  ISETP.GT.U32.AND P0, PT, R10, 0x1, PT ;  /* 0x000000010a00780c */ /* 0x000fda0003f04070 */
[----:B------:R-:W-:Y:S05]  /*09f0*/  @P0 EXIT ;  /* 0x000000000000094d */ /* 0x000fea0003800000 */
[----:B------:R-:W-:Y:S01]  /*0a00*/  ULDC.64 UR4, c[0x0][0x650] ;  /* 0x0001940000047ab9 */ /* 0x000fe20000000a00 */
[----:B------:R-:W-:Y:S01]  /*0a10*/  PRMT R0, RZ, 0x7610, R0 ;  /* 0x00007610ff007816 */ /* 0x000fe20000000000 */
[----:B------:R-:W-:Y:S01]  /*0a20*/  IMAD.MOV.U32 R103, RZ, RZ, -0x1 ;  /* 0xffffffffff677424 */ /* 0x000fe200078e00ff */
[----:B------:R-:W-:Y:S01]  /*0a30*/  ISETP.GE.U32.AND P0, PT, R16, UR4, PT ;  /* 0x0000000410007c0c */ /* 0x000fe2000bf06070 */
[----:B------:R-:W-:Y:S02]  /*0a40*/  IMAD.MOV.U32 R100, RZ, RZ, -0x1 ;  /* 0xffffffffff647424 */ /* 0x000fe400078e00ff */
[----:B------:R-:W-:Y:S01]  /*0a50*/  IMAD.MOV.U32 R101, RZ, RZ, -0x1 ;  /* 0xffffffffff657424 */ /* 0x000fe200078e00ff */
[----:B------:R-:W-:-:S13]  /*0a60*/  ISETP.GE.U32.AND.EX P0, PT, R17, UR5, PT, P0 ;  /* 0x0000000511007c0c */ /* 0x000fda000bf06100 */
[----:B------:R-:W-:Y:S05]  /*0a70*/  @P0 BRA `(.L_x_8) ;  /* 0x0000000400280947 */ /* 0x000fea0003800000 */
[----:B------:R-:W0:Y:S01]  /*0a80*/  LDC.64 R24, c[0x0][0x628] ;  /* 0x00018a00ff187b82 */ /* 0x000e220000000a00 */
[----:B------:R-:W-:Y:S02]  /*0a90*/  IMAD.MOV.U32 R8, RZ, RZ, R16 ;  /* 0x000000ffff087224 */ /* 0x000fe400078e0010 */
[----:B------:R-:W-:-:S05]  /*0aa0*/  IMAD.MOV.U32 R9, RZ, RZ, R17 ;  /* 0x000000ffff097224 */ /* 0x000fca00078e0011 */
[----:B------:R-:W1:Y:S08]  /*0ab0*/  LDC R0, c[0x0][0x630] ;  /* 0x00018c00ff007b82 */ /* 0x000e700000000800 */
[----:B------:R-:W2:Y:S01]  /*0ac0*/  LDC.64 R26, c[0x0][0x620] ;  /* 0x00018800ff1a7b82 */ /* 0x000ea20000000a00 */
[----:B0-----:R-:W-:-:S04]  /*0ad0*/  ISETP.NE.U32.AND P0, PT, R24, RZ, PT ;  /* 0x000000ff1800720c */ /* 0x001fc80003f05070 */
[----:B------:R-:W-:-:S13]  /*0ae0*/  ISETP.NE.AND.EX P0, PT, R25, RZ, PT, P0 ;  /* 0x000000ff1900720c */ /* 0x000fda0003f05300 */
[----:B-12---:R-:W-:Y:S05]  /*0af0*/  @!P0 BRA `(.L_x_9) ;  /* 0x0000000000288947 */ /* 0x006fea0003800000 */
[----:B------:R-:W0:Y:S02]  /*0b00*/  LDC R15, c[0x0][0x634] ;  /* 0x00018d00ff0f7b82 */ /* 0x000e240000000800 */
[----:B0-----:R-:W-:-:S05]  /*0b10*/  IADD3 R15, P0, R16, R15, RZ ;  /* 0x0000000f100f7210 */ /* 0x001fca0007f1e0ff */
[----:B------:R-:W-:-:S04]  /*0b20*/  IMAD.X R21, RZ, RZ, R17, P0 ;  /* 0x000000ffff157224 */ /* 0x000fc800000e0611 */
[----:B------:R-:W-:-:S04]  /*0b30*/  IMAD.WIDE.U32 R8, R21, R24, RZ ;  /* 0x0000001815087225 */ /* 0x000fc800078e00ff */
[----:B------:R-:W-:-:S04]  /*0b40*/  IMAD.WIDE.U32 R12, P0, R15, R25, R8 ;  /* 0x000000190f0c7225 */ /* 0x000fc80007800008 */
[----:B------:R-:W-:-:S04]  /*0b50*/  IMAD.WIDE.U32 R8, R15, R24, RZ ;  /* 0x000000180f087225 */ /* 0x000fc800078e00ff */
[----:B------:R-:W-:Y:S01]  /*0b60*/  IMAD.X R15, RZ, RZ, RZ, P0 ;  /* 0x000000ffff0f7224 */ /* 0x000fe200000e06ff */
[----:B------:R-:W-:Y:S01]  /*0b70*/  IADD3 RZ, P0, R9, R12, RZ ;  /* 0x0000000c09ff7210 */ /* 0x000fe20007f1e0ff */
[----:B------:R-:W-:-:S04]  /*0b80*/  IMAD.MOV.U32 R14, RZ, RZ, R13 ;  /* 0x000000ffff0e7224 */ /* 0x000fc800078e000d */
[----:B------:R-:W-:-:S08]  /*0b90*/  IMAD.WIDE.U32.X R8, R21, R25, R14, P0 ;  /* 0x0000001915087225 */ /* 0x000fd000000e040e */
.L_x_9:
[----:B------:R-:W0:Y:S01]  /*0ba0*/  LDC.64 R28, c[0x0][0x640] ;  /* 0x00019000ff1c7b82 */ /* 0x000e220000000a00 */
[--C-:B------:R-:W-:Y:S01]  /*0bb0*/  SHF.R.U64 R101, R8, R0, R9.reuse ;  /* 0x0000000008657219 */ /* 0x100fe20000001209 */
[----:B------:R-:W-:Y:S01]  /*0bc0*/  IMAD R20, R7, R20, R4 ;  /* 0x0000001407147224 */ /* 0x000fe200078e0204 */
[----:B------:R-:W-:Y:S02]  /*0bd0*/  SHF.R.U32.HI R0, RZ, R0, R9 ;  /* 0x00000000ff007219 */ /* 0x000fe40000011609 */
[----:B------:R-:W-:-:S03]  /*0be0*/  IADD3 R5, P0, RZ, -R101, RZ ;  /* 0x80000065ff057210 */ /* 0x000fc60007f1e0ff */
[----:B------:R-:W1:Y:S02]  /*0bf0*/  LDC R12, c[0x0][0x618] ;  /* 0x00018600ff0c7b82 */ /* 0x000e640000000800 */
[----:B------:R-:W-:-:S04]  /*0c00*/  IMAD.X R9, RZ, RZ, ~R0, P0 ;  /* 0x000000ffff097224 */ /* 0x000fc800000e0e00 */
[-C--:B------:R-:W-:Y:S02]  /*0c10*/  IMAD R0, R9, R26.reuse, RZ ;  /* 0x0000001a09007224 */ /* 0x080fe400078e02ff */
[----:B------:R-:W2:Y:S01]  /*0c20*/  LDC R14, c[0x0][0x608] ;  /* 0x00018200ff0e7b82 */ /* 0x000ea20000000800 */
[----:B------:R-:W-:-:S04]  /*0c30*/  IMAD.WIDE.U32 R8, R5, R26, R16 ;  /* 0x0000001a05087225 */ /* 0x000fc800078e0010 */
[----:B------:R-:W-:Y:S02]  /*0c40*/  IMAD R5, R5, R27, R0 ;  /* 0x0000001b05057224 */ /* 0x000fe400078e0200 */
[----:B------:R-:W-:Y:S01]  /*0c50*/  IMAD.MOV.U32 R27, RZ, RZ, 0x1 ;  /* 0x00000001ff1b7424 */ /* 0x000fe200078e00ff */
[----:B------:R-:W3:Y:S01]  /*0c60*/  LDC R24, c[0x0][0x658] ;  /* 0x00019600ff187b82 */ /* 0x000ee20000000800 */
[----:B------:R-:W-:Y:S01]  /*0c70*/  IMAD.IADD R5, R9, 0x1, R5 ;  /* 0x0000000109057824 */ /* 0x000fe200078e0205 */
[----:B0-----:R-:W-:Y:S01]  /*0c80*/  ISETP.NE.U32.AND P0, PT, R28, RZ, PT ;  /* 0x000000ff1c00720c */ /* 0x001fe20003f05070 */
[----:B------:R-:W-:-:S03]  /*0c90*/  IMAD.MOV.U32 R9, RZ, RZ, -0x1 ;  /* 0xffffffffff097424 */ /* 0x000fc600078e00ff */
[----:B------:R-:W-:Y:S02]  /*0ca0*/  ISETP.NE.AND.EX P0, PT, R29, RZ, PT, P0 ;  /* 0x000000ff1d00720c */ /* 0x000fe40003f05300 */
[----:B------:R-:W0:Y:S01]  /*0cb0*/  LDC R21, c[0x0][0x600] ;  /* 0x00018000ff157b82 */ /* 0x000e220000000800 */
[-CC-:B-1----:R-:W-:Y:S02]  /*0cc0*/  SHF.R.U64 R10, R8, R12.reuse, R5.reuse ;  /* 0x0000000c080a7219 */ /* 0x182fe40000001205 */
[----:B------:R-:W-:-:S05]  /*0cd0*/  SHF.R.U32.HI R5, RZ, R12, R5 ;  /* 0x0000000cff057219 */ /* 0x000fca0000011605 */
[----:B------:R-:W1:Y:S01]  /*0ce0*/  LDC R23, c[0x0][0x648] ;  /* 0x00019200ff177b82 */ /* 0x000e620000000800 */
[-CC-:B--2---:R-:W-:Y:S02]  /*0cf0*/  SHF.R.U64 R30, R10, R14.reuse, R5.reuse ;  /* 0x0000000e0a1e7219 */ /* 0x184fe40000001205 */
[----:B------:R-:W-:-:S05]  /*0d00*/  SHF.R.U32.HI R5, RZ, R14, R5 ;  /* 0x0000000eff057219 */ /* 0x000fca0000011605 */
[----:B------:R-:W2:Y:S01]  /*0d10*/  LDC R25, c[0x0][0x638] ;  /* 0x00018e00ff197b82 */ /* 0x000ea20000000800 */
[-CC-:B---3--:R-:W-:Y:S02]  /*0d20*/  SHF.R.U64 R14, R30, R24.reuse, R5.reuse ;  /* 0x000000181e0e7219 */ /* 0x188fe40000001205 */
[-C--:B------:R-:W-:Y:S02]  /*0d30*/  SHF.L.U32 R0, R9, R24.reuse, RZ ;  /* 0x0000001809007219 */ /* 0x080fe400000006ff */
[----:B------:R-:W-:Y:S01]  /*0d40*/  SHF.R.U32.HI R5, RZ, R24, R5 ;  /* 0x00000018ff057219 */ /* 0x000fe20000011605 */
[----:B------:R-:W-:Y:S01]  /*0d50*/  IMAD.MOV.U32 R4, RZ, RZ, R14 ;  /* 0x000000ffff047224 */ /* 0x000fe200078e000e */
[----:B------:R-:W-:Y:S01]  /*0d60*/  LOP3.LUT R7, RZ, R0, RZ, 0x33, !PT ;  /* 0x00000000ff077212 */ /* 0x000fe200078e33ff */
[----:B------:R-:W3:Y:S01]  /*0d70*/  LDC R26, c[0x0][0x610] ;  /* 0x00018400ff1a7b82 */ /* 0x000ee20000000800 */
[----:B------:R-:W-:Y:S05]  /*0d80*/  @!P0 BRA `(.L_x_10) ;  /* 0x0000000000288947 */ /* 0x000fea0003800000 */
[----:B------:R-:W4:Y:S02]  /*0d90*/  LDC R13, c[0x0][0x64c] ;  /* 0x00019300ff0d7b82 */ /* 0x000f240000000800 */
[----:B----4-:R-:W-:-:S05]  /*0da0*/  IADD3 R13, P0, R14, R13, RZ ;  /* 0x0000000d0e0d7210 */ /* 0x010fca0007f1e0ff */
        /* <DEDUP_REMOVED lines=8> */
.L_x_10:
[----:B-1----:R-:W-:Y:S01]  /*0e30*/  SHF.R.U64 R4, R4, R23, R5 ;  /* 0x0000001704047219 */ /* 0x002fe20000001205 */
[----:B0-----:R-:W-:Y:S01]  /*0e40*/  VIADD R5, R21, 0xffffffff ;  /* 0xffffffff15057836 */ /* 0x001fe20000000000 */
[----:B------:R-:W-:Y:S02]  /*0e50*/  SHF.L.U32 R0, R27, R24, RZ ;  /* 0x000000181b007219 */ /* 0x000fe400000006ff */
[----:B------:R-:W-:Y:S01]  /*0e60*/  LOP3.LUT R7, R30, R7, RZ, 0xc0, !PT ;  /* 0x000000071e077212 */ /* 0x000fe200078ec0ff */
[----:B------:R-:W-:Y:S01]  /*0e70*/  IMAD.MOV R8, RZ, RZ, -R4 ;  /* 0x000000ffff087224 */ /* 0x000fe200078e0a04 */
[----:B------:R-:W-:Y:S02]  /*0e80*/  SEL R3, R3, R20, !P1 ;  /* 0x0000001403037207 */ /* 0x000fe40004800000 */
[----:B------:R-:W-:Y:S01]  /*0e90*/  LOP3.LUT R5, R10, R5, RZ, 0xc0, !PT ;  /* 0x000000050a057212 */ /* 0x000fe200078ec0ff */
[----:B------:R-:W-:Y:S02]  /*0ea0*/  IMAD R4, R0, R4, R7 ;  /* 0x0000000400047224 */ /* 0x000fe400078e0207 */
[----:B--2---:R-:W-:-:S02]  /*0eb0*/  IMAD R0, R8, R25, R14 ;  /* 0x0000001908007224 */ /* 0x004fc400078e020e */
[----:B---3--:R-:W-:Y:S02]  /*0ec0*/  IMAD R3, R4, R26, R3 ;  /* 0x0000001a04037224 */ /* 0x008fe400078e0203 */
[----:B------:R-:W-:Y:S02]  /*0ed0*/  IMAD.MOV.U32 R7, RZ, RZ, 0x1 ;  /* 0x00000001ff077424 */ /* 0x000fe400078e00ff */
[----:B------:R-:W-:-:S03]  /*0ee0*/  IMAD R4, R0, R21, R5 ;  /* 0x0000001500047224 */ /* 0x000fc600078e0205 */
[----:B------:R-:W-:Y:S02]  /*0ef0*/  PRMT R0, R7, 0x7610, R0 ;  /* 0x0000761007007816 */ /* 0x000fe40000000000 */
[----:B------:R-:W-:Y:S02]  /*0f00*/  SEL R100, R4, R3, !P1 ;  /* 0x0000000304647207 */ /* 0x000fe40004800000 */
[----:B------:R-:W-:-:S07]  /*0f10*/  SEL R103, R3, R4, !P1 ;  /* 0x0000000403677207 */ /* 0x000fce0004800000 */
.L_x_8:
[----:B------:R-:W-:-:S08]  /*0f20*/  NOP ;  /* 0x0000000000007918 */ /* 0x000fd00000000000 */
[----:B------:R-:W0:Y:S02]  /*0f30*/  USETMAXREG.TRY_ALLOC.CTAPOOL UP0, 0xe8 ;  /* 0x000000e8000079c8 */ /* 0x000e240008000600 */
[----:B0-----:R-:W-:-:S13]  /*0f40*/  PLOP3.LUT P0, PT, PT, PT, UP0, 0x80, 0x0 ;  /* 0x000000000000781c */ /* 0x001fda0003f0f008 */
[----:B------:R-:W-:Y:S05]  /*0f50*/  @!P0 BRA `(.L_x_8) ;  /* 0xfffffffc00f08947 */ /* 0x000fea000383ffff */
[----:B------:R-:W-:Y:S01]  /*0f60*/  ULDC.64 UR4, c[0x0][0x598] ;  /* 0x0001660000047ab9 */ /* 0x000fe20000000a00 */
[----:B------:R-:W-:Y:S01]  /*0f70*/  ULDC.64 UR36, c[0x0][0x208] ;  /* 0x0000820000247ab9 */ /* 0x000fe20000000a00 */
[----:B------:R-:W-:-:S04]  /*0f80*/  ISETP.NE.U32.AND P0, PT, RZ, UR4, PT ;  /* 0x00000004ff007c0c */ /* 0x000fc8000bf05070 */
[----:B------:R-:W-:-:S13]  /*0f90*/  ISETP.NE.AND.EX P0, PT, RZ, UR5, PT, P0 ;  /* 0x00000005ff007c0c */ /* 0x000fda000bf05300 */
[----:B------:R-:W-:Y:S05]  /*0fa0*/  @!P0 BRA `(.L_x_11) ;  /* 0x00000000001c8947 */ /* 0x000fea0003800000 */
[----:B------:R-:W0:Y:S02]  /*0fb0*/  LDC.64 R4, c[0x0][0x598] ;  /* 0x00016600ff047b82 */ /* 0x000e240000000a00 */
[----:B0-----:R-:W2:Y:S02]  /*0fc0*/  LDG.E.64 R4, desc[UR36][R4.64] ;  /* 0x0000002404047981 */ /* 0x001ea4000c1e1b00 */
[----:B--2---:R-:W-:-:S04]  /*0fd0*/  ISETP.NE.U32.AND P0, PT, R4, RZ, PT ;  /* 0x000000ff0400720c */ /* 0x004fc80003f05070 */
[----:B------:R-:W-:-:S13]  /*0fe0*/  ISETP.NE.AND.EX P0, PT, R5, RZ, PT, P0 ;  /* 0x000000ff0500720c */ /* 0x000fda0003f05300 */
[----:B------:R-:W-:Y:S05]  /*0ff0*/  @!P0 BRA `(.L_x_11) ;  /* 0x0000000000088947 */ /* 0x000fea0003800000 */
[----:B------:R0:W5:Y:S01]  /*1000*/  LD.E R23, desc[UR36][R4.64] ;  /* 0x0000002404177980 */ /* 0x000162000c101900 */
[----:B------:R-:W-:Y:S05]  /*1010*/  BRA `(.L_x_12) ;  /* 0x0000000000247947 */ /* 0x000fea0003800000 */
.L_x_11:
[----:B------:R-:W-:Y:S02]  /*1020*/  ULDC.64 UR4, c[0x0][0x588] ;  /* 0x0001620000047ab9 */ /* 0x000fe40000000a00 */
[----:B------:R-:W-:-:S04]  /*1030*/  ISETP.NE.U32.AND P0, PT, RZ, UR4, PT ;  /* 0x00000004ff007c0c */ /* 0x000fc8000bf05070 */
[----:B------:R-:W-:-:S13]  /*1040*/  ISETP.NE.AND.EX P0, PT, RZ, UR5, PT, P0 ;  /* 0x00000005ff007c0c */ /* 0x000fda000bf05300 */
[----:B------:R-:W-:Y:S05]  /*1050*/  @!P0 BRA `(.L_x_13) ;  /* 0x00000000000c8947 */ /* 0x000fea0003800000 */
[----:B------:R-:W0:Y:S02]  /*1060*/  LDC.64 R4, c[0x0][0x588] ;  /* 0x00016200ff047b82 */ /* 0x000e240000000a00 */
[----:B0-----:R1:W5:Y:S01]  /*1070*/  LDG.E R23, desc[UR36][R4.64] ;  /* 0x0000002404177981 */ /* 0x001362000c1e1900 */
[----:B------:R-:W-:Y:S05]  /*1080*/  BRA `(.L_x_12) ;  /* 0x0000000000087947 */ /* 0x000fea0003800000 */
.L_x_13:
[----:B------:R-:W-:Y:S02]  /*1090*/  ULDC UR4, c[0x0][0x580] ;  /* 0x0001600000047ab9 */ /* 0x000fe40000000800 */
[----:B------:R-:W-:-:S07]  /*10a0*/  IMAD.U32 R23, RZ, RZ, UR4 ;  /* 0x00000004ff177e24 */ /* 0x000fce000f8e00ff */
.L_x_12:
[----:B------:R-:W-:Y:S02]  /*10b0*/  ULDC.64 UR4, c[0x0][0x5a0] ;  /* 0x0001680000047ab9 */ /* 0x000fe40000000a00 */
[----:B------:R-:W-:-:S04]  /*10c0*/  ISETP.NE.U32.AND P0, PT, RZ, UR4, PT ;  /* 0x00000004ff007c0c */ /* 0x000fc8000bf05070 */
[----:B------:R-:W-:-:S13]  /*10d0*/  ISETP.NE.AND.EX P0, PT, RZ, UR5, PT, P0 ;  /* 0x00000005ff007c0c */ /* 0x000fda000bf05300 */
[----:B------:R-:W-:Y:S05]  /*10e0*/  @!P0 BRA `(.L_x_14) ;  /* 0x00000000001c8947 */ /* 0x000fea0003800000 */
[----:B01----:R-:W0:Y:S02]  /*10f0*/  LDC.64 R4, c[0x0][0x5a0] ;  /* 0x00016800ff047b82 */ /* 0x003e240000000a00 */
[----:B0-----:R-:W2:Y:S02]  /*1100*/  LDG.E.64 R4, desc[UR36][R4.64] ;  /* 0x0000002404047981 */ /* 0x001ea4000c1e1b00 */
[----:B--2---:R-:W-:-:S04]  /*1110*/  ISETP.NE.U32.AND P0, PT, R4, RZ, PT ;  /* 0x000000ff0400720c */ /* 0x004fc80003f05070 */
[----:B------:R-:W-:-:S13]  /*1120*/  ISETP.NE.AND.EX P0, PT, R5, RZ, PT, P0 ;  /* 0x000000ff0500720c */ /* 0x000fda0003f05300 */
[----:B------:R-:W-:Y:S05]  /*1130*/  @!P0 BRA `(.L_x_14) ;  /* 0x0000000000088947 */ /* 0x000fea0003800000 */
[----:B------:R0:W5:Y:S01]  /*1140*/  LD.E R90, desc[UR36][R4.64] ;  /* 0x00000024045a7980 */ /* 0x000162000c101900 */
[----:B------:R-:W-:Y:S05]  /*1150*/  BRA `(.L_x_15) ;  /* 0x0000000000247947 */ /* 0x000fea0003800000 */
.L_x_14:
[----:B------:R-:W-:Y:S02]  /*1160*/  ULDC.64 UR4, c[0x0][0x590] ;  /* 0x0001640000047ab9 */ /* 0x000fe40000000a00 */
[----:B------:R-:W-:-:S04]  /*1170*/  ISETP.NE.U32.AND P0, PT, RZ, UR4, PT ;  /* 0x00000004ff007c0c */ /* 0x000fc8000bf05070 */
[----:B------:R-:W-:-:S13]  /*1180*/  ISETP.NE.AND.EX P0, PT, RZ, UR5, PT, P0 ;  /* 0x00000005ff007c0c */ /* 0x000fda000bf05300 */
[----:B------:R-:W-:Y:S05]  /*1190*/  @!P0 BRA `(.L_x_16) ;  /* 0x00000000000c8947 */ /* 0x000fea0003800000 */
[----:B------:R-:W2:Y:S02]  /*11a0*/  LDC.64 R90, c[0x0][0x590] ;  /* 0x00016400ff5a7b82 */ /* 0x000ea40000000a00 */
[----:B--2---:R2:W5:Y:S01]  /*11b0*/  LDG.E R90, desc[UR36][R90.64] ;  /* 0x000000245a5a7981 */ /* 0x004562000c1e1900 */
[----:B------:R-:W-:Y:S05]  /*11c0*/  BRA `(.L_x_15) ;  /* 0x0000000000087947 */ /* 0x000fea0003800000 */
.L_x_16:
[----:B------:R-:W-:Y:S02]  /*11d0*/  ULDC UR4, c[0x0][0x584] ;  /* 0x0001610000047ab9 */ /* 0x000fe40000000800 */
[----:B------:R-:W-:-:S07]  /*11e0*/  IMAD.U32 R90, RZ, RZ, UR4 ;  /* 0x00000004ff5a7e24 */ /* 0x000fce000f8e00ff */
.L_x_15:
[----:B------:R-:W-:-:S13]  /*11f0*/  LOP3.LUT P0, RZ, R0, 0xff, RZ, 0xc0, !PT ;  /* 0x000000ff00ff7812 */ /* 0x000fda000780c0ff */
[----:B------:R-:W-:Y:S05]  /*1200*/  @!P0 EXIT ;  /* 0x000000000000894d */ /* 0x000fea0003800000 */
[----:B------:R-:W3:Y:S01]  /*1210*/  LDC R93, c[0x0][0x658] ;  /* 0x00019600ff5d7b82 */ /* 0x000ee20000000800 */
[----:B------:R-:W-:Y:S01]  /*1220*/  ULDC.64 UR6, c[0x0][0x288] ;  /* 0x0000a20000067ab9 */ /* 0x000fe20000000a00 */
[----:B------:R-:W-:Y:S01]  /*1230*/  LOP3.LUT R6, R6, 0x1, RZ, 0xc0, !PT ;  /* 0x0000000106067812 */ /* 0x000fe200078ec0ff */
[----:B------:R-:W-:Y:S01]  /*1240*/  UIADD3 UR4, UR7, 0x3f, URZ ;  /* 0x0000003f07047890 */ /* 0x000fe2000fffe03f */
[----:B------:R-:W-:Y:S01]  /*1250*/  SHF.R.U32.HI R0, RZ, 0x2, R95 ;  /* 0x00000002ff007819 */ /* 0x000fe2000001165f */
[----:B------:R-:W-:Y:S01]  /*1260*/  IMAD.U32 R3, RZ, RZ, UR6 ;  /* 0x00000006ff037e24 */ /* 0x000fe2000f8e00ff */
[----:B------:R-:W-:Y:S01]  /*1270*/  SHF.R.U32.HI R11, RZ, 0x1, R11 ;  /* 0x00000001ff0b7819 */ /* 0x000fe2000001160b */
[----:B------:R-:W-:Y:S01]  /*1280*/  USHF.R.S32.HI UR5, URZ, 0x1f, UR4 ;  /* 0x0000001f3f057899 */ /* 0x000fe20008011404 */
[----:B01----:R-:W0:Y:S01]  /*1290*/  LDC.64 R4, c[0x0][0x5c8] ;  /* 0x00017200ff047b82 */ /* 0x003e220000000a00 */
[----:B------:R-:W-:Y:S01]  /*12a0*/  LOP3.LUT R94, R95, 0x3, RZ, 0xc0, !PT ;  /* 0x000000035f5e7812 */ /* 0x000fe200078ec0ff */
[----:B------:R-:W-:Y:S01]  /*12b0*/  IMAD.SHL.U32 R7, R6, 0x40, RZ ;  /* 0x0000004006077824 */ /* 0x000fe200078e00ff */
[----:B------:R-:W-:Y:S01]  /*12c0*/  LOP3.LUT R0, R0, 0x7, RZ, 0xc0, !PT ;  /* 0x0000000700007812 */ /* 0x000fe200078ec0ff */
[----:B------:R-:W-:Y:S01]  /*12d0*/  ULEA.HI UR5, UR5, UR4, URZ, 0x6 ;  /* 0x0000000405057291 */ /* 0x000fe2000f8f303f */
[----:B------:R-:W-:Y:S01]  /*12e0*/  LOP3.LUT R11, R11, 0x30, RZ, 0xc0, !PT ;  /* 0x000000300b0b7812 */ /* 0x000fe200078ec0ff */
[----:B------:R-:W-:Y:S01]  /*12f0*/  IMAD R94, R94, -0x2, R3 ;  /* 0xfffffffe5e5e7824 */ /* 0x000fe200078e0203 */
[--C-:B------:R-:W-:Y:S01]  /*1300*/  LOP3.LUT R88, R7, 0x40, R0.reuse, 0xe2, !PT ;  /* 0x0000004007587812 */ /* 0x100fe200078ee200 */
[----:B------:R-:W1:Y:S01]  /*1310*/  LDC R97, c[0x0][0x600] ;  /* 0x00018000ff617b82 */ /* 0x000e620000000800 */
[----:B------:R-:W-:Y:S01]  /*1320*/  IADD3 R3, RZ, -R11, -R0 ;  /* 0x8000000bff037210 */ /* 0x000fe20007ffe800 */
[----:B------:R-:W-:Y:S01]  /*1330*/  IMAD.MOV.U32 R0, RZ, RZ, -0x1 ;  /* 0xffffffffff007424 */ /* 0x000fe200078e00ff */
[----:B------:R-:W-:Y:S01]  /*1340*/  USHF.R.S32.HI UR43, URZ, 0x6, UR5 ;  /* 0x000000063f2b7899 */ /* 0x000fe20008011405 */
[----:B------:R-:W-:Y:S01]  /*1350*/  IMAD.MOV.U32 R8, RZ, RZ, 0x1 ;  /* 0x00000001ff087424 */ /* 0x000fe200078e00ff */
[C---:B------:R-:W-:Y:S01]  /*1360*/  LOP3.LUT R96, R95.reuse, 0x80, RZ, 0xc0, !PT ;  /* 0x000000805f607812 */ /* 0x040fe200078ec0ff */
[----:B------:R-:W-:Y:S01]  /*1370*/  IMAD R3, R6, -0x40, R3 ;  /* 0xffffffc006037824 */ /* 0x000fe200078e0203 */
[----:B------:R-:W-:Y:S01]  /*1380*/  UISETP.LT.AND UP0, UPT, UR43, 0x1, UPT ;  /* 0x000000012b00788c */ /* 0x000fe2000bf01270 */
[----:B---3--:R-:W-:Y:S01]  /*1390*/  SHF.L.U32 R0, R0, R93, RZ ;  /* 0x0000005d00007219 */ /* 0x008fe200000006ff */
[----:B------:R-:W-:Y:S01]  /*13a0*/  ULDC UR4, c[0x0][0x284] ;  /* 0x0000a10000047ab9 */ /* 0x000fe20000000800 */
[----:B------:R-:W-:Y:S01]  /*13b0*/  LOP3.LUT R88, R88, R11, RZ, 0xfc, !PT ;  /* 0x0000000b58587212 */ /* 0x000fe200078efcff */
[----:B------:R-:W-:Y:S01]  /*13c0*/  USEL UR44, UR43, 0x1, UP0 ;  /* 0x000000012b2c7887 */ /* 0x000fe20008000000 */
[----:B------:R-:W-:Y:S01]  /*13d0*/  SHF.L.U32 R93, R8, R93, RZ ;  /* 0x0000005d085d7219 */ /* 0x000fe200000006ff */
[----:B------:R-:W-:Y:S01]  /*13e0*/  IMAD.SHL.U32 R95, R95, 0x2, RZ ;  /* 0x000000025f5f7824 */ /* 0x000fe200078e00ff */
[----:B------:R-:W-:Y:S01]  /*13f0*/  LOP3.LUT R102, R18, 0x1, RZ, 0xfc, !PT ;  /* 0x0000000112667812 */ /* 0x000fe200078efcff */
[----:B------:R-:W-:Y:S01]  /*1400*/  VIADD R99, R3, UR4 ;  /* 0x0000000403637c36 */ /* 0x000fe20008000000 */
[C---:B0-----:R-:W-:Y:S01]  /*1410*/  SHF.L.U64.HI R92, R4.reuse, 0x3, R5 ;  /* 0x00000003045c7819 */ /* 0x041fe20000010205 */
[----:B--2---:R-:W-:Y:S01]  /*1420*/  IMAD.SHL.U32 R91, R4, 0x8, RZ ;  /* 0x00000008045b7824 */ /* 0x004fe200078e00ff */
[----:B------:R-:W-:Y:S01]  /*1430*/  SHF.R.U32.HI R96, RZ, 0x7, R96 ;  /* 0x00000007ff607819 */ /* 0x000fe20000011660 */
[----:B------:R-:W-:Y:S01]  /*1440*/  IMAD.MOV.U32 R89, RZ, RZ, RZ ;  /* 0x000000ffff597224 */ /* 0x000fe200078e00ff */
[----:B------:R-:W-:Y:S01]  /*1450*/  LOP3.LUT R98, RZ, R0, RZ, 0x33, !PT ;  /* 0x00000000ff627212 */ /* 0x000fe200078e33ff */
[----:B------:R-:W-:Y:S01]  /*1460*/  UIADD3 UR44, UR43, -UR44, URZ ;  /* 0x8000002c2b2c7290 */ /* 0x000fe2000fffe03f */
[----:B------:R-:W-:Y:S01]  /*1470*/  UMOV UR40, URZ ;  /* 0x0000003f00287c82 */ /* 0x000fe20008000000 */
[----:B-1----:R-:W-:Y:S01]  /*1480*/  VIADD R97, R97, 0xffffffff ;  /* 0xffffffff61617836 */ /* 0x002fe20000000000 */
[----:B------:R-:W-:-:S09]  /*1490*/  UMOV UR42, URZ ;  /* 0x0000003f002a7c82 */ /* 0x000fd20008000000 */
.L_x_162:
[----:B0-----:R-:W0:Y:S01]  /*14a0*/  SHFL.IDX PT, R0, R96, RZ, 0x1f ;  /* 0x00001fff60007589 */ /* 0x001e2200000e0000 */
[----:B-1----:R-:W1:Y:S01]  /*14b0*/  S2UR UR7, SR_CgaCtaId ;  /* 0x00000000000779c3 */ /* 0x002e620000008800 */
[----:B------:R-:W-:Y:S01]  /*14c0*/  UMOV UR6, 0x400 ;  /* 0x0000040000067882 */ /* 0x000fe20000000000 */
[----:B0-----:R-:W-:Y:S01]  /*14d0*/  R2UR UR4, R0 ;  /* 0x00000000000472ca */ /* 0x001fe200000e0000 */
[----:B-1----:R-:W-:-:S12]  /*14e0*/  ULEA UR6, UR7, UR6, 0x18 ;  /* 0x0000000607067291 */ /* 0x002fd8000f8ec03f */
[----:B------:R-:W-:-:S04]  /*14f0*/  ULEA.HI UR5, UR4, UR4, URZ, 0x1 ;  /* 0x0000000404057291 */ /* 0x000fc8000f8f083f */
[----:B------:R-:W-:-:S04]  /*1500*/  ULOP3.LUT UR5, UR5, 0x7fffe, URZ, 0xc0, !UPT ;  /* 0x0007fffe05057892 */ /* 0x000fc8000f8ec03f */
[----:B------:R-:W-:-:S03]  /*1510*/  UIADD3 UR5, UR4, -UR5, URZ ;  /* 0x8000000504057290 */ /* 0x000fc6000fffe03f */
[----:B------:R-:W-:Y:S01]  /*1520*/  ULDC UR4, c[0x0][0x28c] ;  /* 0x0000a30000047ab9 */ /* 0x000fe20000000800 */
[----:B------:R-:W-:Y:S01]  /*1530*/  ULEA UR5, UR5, UR6, 0xd ;  /* 0x0000000605057291 */ /* 0x000fe2000f8e683f */
[----:B------:R-:W-:-:S03]  /*1540*/  ISETP.LT.AND P0, PT, RZ, UR4, PT ;  /* 0x00000004ff007c0c */ /* 0x000fc6000bf01270 */
[----:B------:R-:W-:-:S04]  /*1550*/  UIADD3 UR5, UR5, 0x100, URZ ;  /* 0x0000010005057890 */ /* 0x000fc8000fffe03f */
[----:B------:R-:W-:-:S04]  /*1560*/  USHF.R.U32.HI UR5, URZ, 0x4, UR5 ;  /* 0x000000043f057899 */ /* 0x000fc80008011605 */
[----:B------:R-:W-:Y:S02]  /*1570*/  ULOP3.LUT UR45, UR5, 0x3fff, URZ, 0xc0, !UPT ;  /* 0x00003fff052d7892 */ /* 0x000fe4000f8ec03f */
[----:B--2345:R-:W-:Y:S10]  /*1580*/  @P0 BRA `(.L_x_17) ;  /* 0x0000000000400947 */ /* 0x03cff40003800000 */
[----:B------:R-:W-:Y:S01]  /*1590*/  MOV R0, 0x0 ;  /* 0x0000000000007802 */ /* 0x000fe20000000f00 */
[----:B------:R-:W-:Y:S01]  /*15a0*/  ULDC.64 UR4, c[0x4][0x68] ;  /* 0x01001a0000047ab9 */ /* 0x000fe20000000a00 */
[----:B------:R-:W-:Y:S01]  /*15b0*/  ULDC.64 UR6, c[0x4][0x8] ;  /* 0x0100020000067ab9 */ /* 0x000fe20000000a00 */
[----:B------:R-:W-:Y:S01]  /*15c0*/  IMAD.U32 R4, RZ, RZ, UR4 ;  /* 0x00000004ff047e24 */ /* 0x000fe2000f8e00ff */
[----:B------:R0:W1:Y:S01]  /*15d0*/  LDC.64 R14, c[0x4][R0] ;  /* 0x01000000000e7b82 */ /* 0x0000620000000a00 */
[----:B------:R-:W-:Y:S01]  /*15e0*/  IMAD.U32 R5, RZ, RZ, UR5 ;  /* 0x00000005ff057e24 */ /* 0x000fe2000f8e00ff */
[----:B------:R-:W-:Y:S01]  /*15f0*/  ULDC.64 UR4, c[0x4][0x70] ;  /* 0x01001c0000047ab9 */ /* 0x000fe20000000a00 */
[----:B------:R-:W-:Y:S02]  /*1600*/  IMAD.U32 R10, RZ, RZ, UR6 ;  /* 0x00000006ff0a7e24 */ /* 0x000fe4000f8e00ff */
[----:B------:R-:W-:Y:S02]  /*1610*/  IMAD.U32 R6, RZ, RZ, UR4 ;  /* 0x00000004ff067e24 */ /* 0x000fe4000f8e00ff */
[----:B------:R-:W-:-:S02]  /*1620*/  IMAD.U32 R7, RZ, RZ, UR5 ;  /* 0x00000005ff077e24 */ /* 0x000fc4000f8e00ff */
[----:B------:R-:W-:Y:S02]  /*1630*/  IMAD.U32 R11, RZ, RZ, UR7 ;  /* 0x00000007ff0b7e24 */ /* 0x000fe4000f8e00ff */
[----:B------:R-:W-:Y:S02]  /*1640*/  IMAD.MOV.U32 R8, RZ, RZ, 0x1e1 ;  /* 0x000001e1ff087424 */ /* 0x000fe400078e00ff */
[----:B------:R-:W-:Y:S02]  /*1650*/  IMAD.MOV.U32 R12, RZ, RZ, 0x1 ;  /* 0x00000001ff0c7424 */ /* 0x000fe400078e00ff */
[----:B0-----:R-:W-:-:S07]  /*1660*/  IMAD.MOV.U32 R13, RZ, RZ, RZ ;  /* 0x000000ffff0d7224 */ /* 0x001fce00078e00ff */
[----:B------:R-:W-:-:S07]  /*1670*/  LEPC R20, `(.L_x_17) ;  /* 0x000000001014794e */ /* 0x000fce0000000000 */
[----:B-1---5:R-:W-:Y:S05]  /*1680*/  CALL.ABS.NOINC R14 ;  /* 0x000000000e007343 */ /* 0x022fea0003c00000 */
.L_x_17:
[----:B------:R-:W-:-:S13]  /*1690*/  ISETP.NE.AND P0, PT, R102, 0x3, PT ;  /* 0x000000036600780c */ /* 0x000fda0003f05270 */
[----:B------:R-:W-:Y:S05]  /*16a0*/  @!P0 BRA `(.L_x_18) ;  /* 0x0000000000048947 */ /* 0x000fea0003800000 */
[----:B------:R-:W-:Y:S01]  /*16b0*/  BPT.TRAP 0x1 ;  /* 0x000000040000795c */ /* 0x000fe20000300000 */
.L_x_18:
[----:B------:R-:W0:Y:S01]  /*16c0*/  S2UR UR5, SR_CgaCtaId ;  /* 0x00000000000579c3 */ /* 0x000e220000008800 */
[----:B------:R-:W-:Y:S01]  /*16d0*/  UMOV UR4, 0x400 ;  /* 0x0000040000047882 */ /* 0x000fe20000000000 */
[----:B------:R-:W-:Y:S02]  /*16e0*/  IMAD.U32 R0, RZ, RZ, UR40 ;  /* 0x00000028ff007e24 */ /* 0x000fe4000f8e00ff */
[----:B------:R-:W-:-:S03]  /*16f0*/  IMAD.U32 R3, RZ, RZ, UR42 ;  /* 0x0000002aff037e24 */ /* 0x000fc6000f8e00ff */
[----:B------:R-:W-:Y:S01]  /*1700*/  SHF.L.U32 R0, R0, 0x1f, RZ ;  /* 0x0000001f00007819 */ /* 0x000fe200000006ff */
[----:B0-----:R-:W-:-:S06]  /*1710*/  ULEA UR4, UR5, UR4, 0x18 ;  /* 0x0000000405047291 */ /* 0x001fcc000f8ec03f */
[----:B------:R-:W-:-:S04]  /*1720*/  IMAD.U32 R6, RZ, RZ, UR4 ;  /* 0x00000004ff067e24 */ /* 0x000fc8000f8e00ff */
[----:B------:R-:W-:-:S04]  /*1730*/  IMAD R3, R3, 0x8, R6 ;  /* 0x0000000803037824 */ /* 0x000fc800078e0206 */
[----:B------:R0:W1:Y:S01]  /*1740*/  SYNCS.PHASECHK.TRANS64.TRYWAIT P1, [R3+URZ], R0 ;  /* 0x00000000030075a7 */ /* 0x000062000802017f */
[----:B------:R-:W-:Y:S05]  /*1750*/  @!P0 BRA `(.L_x_19) ;  /* 0x0000000000048947 */ /* 0x000fea0003800000 */
[----:B------:R-:W-:Y:S01]  /*1760*/  BPT.TRAP 0x1 ;  /* 0x000000040000795c */ /* 0x000fe20000300000 */
.L_x_19:
[----:B------:R-:W-:-:S05]  /*1770*/  IMAD.U32 R4, RZ, RZ, UR44 ;  /* 0x0000002cff047e24 */ /* 0x000fca000f8e00ff */
[----:B------:R-:W-:Y:S01]  /*1780*/  ISETP.GE.AND P2, PT, R4, 0x1, PT ;  /* 0x000000010400780c */ /* 0x000fe20003f46270 */
[----:B-1----:R-:W-:-:S12]  /*1790*/  @P1 BRA `(.L_x_20) ;  /* 0x0000000000081947 */ /* 0x002fd80003800000 */
[----:B------:R-:W1:Y:S02]  /*17a0*/  SYNCS.PHASECHK.TRANS64.TRYWAIT P1, [R3+URZ], R0 ;  /* 0x00000000030075a7 */ /* 0x000e64000802017f */
[----:B-1----:R-:W-:Y:S05]  /*17b0*/  @!P1 BRA `(.L_x_21) ;  /* 0x0000006800049947 */ /* 0x002fea0003800000 */
.L_x_20:
[----:B------:R-:W-:Y:S05]  /*17c0*/  WARPSYNC.ALL ;  /* 0x0000000000007948 */ /* 0x000fea0003800000 */
[----:B------:R-:W-:Y:S01]  /*17d0*/  R2UR UR4, R6 ;  /* 0x00000000060472ca */ /* 0x000fe200000e0000 */
[----:B------:R-:W-:Y:S01]  /*17e0*/  ULEA UR5, UR42, UR45, 0xa ;  /* 0x0000002d2a057291 */ /* 0x000fe2000f8e503f */
[----:B------:R-:W-:Y:S01]  /*17f0*/  WARPGROUP.ARRIVE ;  /* 0x00000000000079c5 */ /* 0x000fe20000000000 */
[----:B------:R-:W-:Y:S01]  /*1800*/  UMOV UR9, 0x40000040 ;  /* 0x4000004000097882 */ /* 0x000fe20000000000 */
[----:B------:R-:W-:-:S04]  /*1810*/  UMOV UR11, 0x40000040 ;  /* 0x40000040000b7882 */ /* 0x000fc80000000000 */
[----:B------:R-:W-:-:S05]  /*1820*/  UMOV UR8, UR5 ;  /* 0x0000000500087c82 */ /* 0x000fca0008000000 */
[----:B------:R-:W-:-:S04]  /*1830*/  UIADD3 UR4, UR4, 0x10100, URZ ;  /* 0x0001010004047890 */ /* 0x000fc8000fffe03f */
[----:B------:R-:W-:-:S04]  /*1840*/  USHF.R.U32.HI UR4, URZ, 0x4, UR4 ;  /* 0x000000043f047899 */ /* 0x000fc80008011604 */
[----:B------:R-:W-:-:S04]  /*1850*/  ULOP3.LUT UR4, UR4, 0x3fff, URZ, 0xc0, !UPT ;  /* 0x00003fff04047892 */ /* 0x000fc8000f8ec03f */
[----:B------:R-:W-:-:S04]  /*1860*/  ULOP3.LUT UR4, UR4, 0x2000000, URZ, 0xfc, !UPT ;  /* 0x0200000004047892 */ /* 0x000fc8000f8efc3f */
[----:B------:R-:W-:-:S07]  /*1870*/  ULEA UR6, UR42, UR4, 0xa ;  /* 0x000000042a067291 */ /* 0x000fce000f8e503f */
[----:B------:R-:W-:Y:S02]  /*1880*/  UMOV UR10, UR6 ;  /* 0x00000006000a7c82 */ /* 0x000fe40008000000 */
[----:B------:R-:W-:Y:S01]  /*1890*/  HGMMA.64x128x16.F32 R24, gdesc[UR8].tnspA.tnspB, RZ, !UPT, gsb0 ;  /* 0x61e00000081879f0 */ /* 0x000fe2000c0008ff */
[----:B------:R-:W-:Y:S02]  /*18a0*/  UIADD3 UR8, UR5, 0x80, URZ ;  /* 0x0000008005087890 */ /* 0x000fe4000fffe03f */
[----:B------:R-:W-:Y:S01]  /*18b0*/  UIADD3 UR10, UR6, 0x80, URZ ;  /* 0x00000080060a7890 */ /* 0x000fe2000fffe03f */
[----:B------:R-:W-:Y:S01]  /*18c0*/  UMOV UR9, 0x40000040 ;  /* 0x4000004000097882 */ /* 0x000fe20000000000 */
[----:B------:R-:W-:Y:S01]  /*18d0*/  UMOV UR11, 0x40000040 ;  /* 0x40000040000b7882 */ /* 0x000fe20000000000 */
[----:B------:R-:W-:Y:S02]  /*18e0*/  WARPGROUP.DEPBAR.LE gsb0, 0x0 ;  /* 0x00008000000079c5 */ /* 0x000fe40000010000 */
[----:B------:R-:W-:-:S06]  /*18f0*/  WARPGROUP.ARRIVE ;  /* 0x00000000000079c5 */ /* 0x000fcc0000000000 */
[----:B------:R-:W-:Y:S01]  /*1900*/  HGMMA.64x128x16.F32 R24, gdesc[UR8].tnspA.tnspB, R24, gsb0 ;  /* 0x61e00000081879f0 */ /* 0x000fe20008000818 */
        /* <DEDUP_REMOVED lines=13> */
[----:B------:R-:W-:Y:S03]  /*19e0*/  HGMMA.64x128x16.F32 R24, gdesc[UR8].tnspA.tnspB, R24, gsb0 ;  /* 0x61e00000081879f0 */ /* 0x000fe60008000818 */
[----:B------:R-:W-:Y:S02]  /*19f0*/  WARPGROUP.DEPBAR.LE gsb0, 0x0 ;  /* 0x00008000000079c5 */ /* 0x000fe40000010000 */
[----:B------:R-:W-:Y:S05]  /*1a00*/  @!P2 BRA `(.L_x_22) ;  /* 0x000000040028a947 */ /* 0x000fea0003800000 */
[----:B------:R-:W-:Y:S01]  /*1a10*/  UIADD3 UR5, UR42, 0x1, URZ ;  /* 0x000000012a057890 */ /* 0x000fe2000fffe03f */
[----:B01----:R-:W-:Y:S02]  /*1a20*/  IMAD.U32 R0, RZ, RZ, UR44 ;  /* 0x0000002cff007e24 */ /* 0x003fe4000f8e00ff */
[----:B------:R-:W-:Y:S01]  /*1a30*/  IMAD.U32 R3, RZ, RZ, UR42 ;  /* 0x0000002aff037e24 */ /* 0x000fe2000f8e00ff */
[----:B------:R-:W-:-:S04]  /*1a40*/  UISETP.NE.AND UP0, UPT, UR5, 0x4, UPT ;  /* 0x000000040500788c */ /* 0x000fc8000bf05270 */
[----:B------:R-:W-:Y:S02]  /*1a50*/  USEL UR6, URZ, 0x1, UP0 ;  /* 0x000000013f067887 */ /* 0x000fe40008000000 */
[----:B------:R-:W-:Y:S02]  /*1a60*/  USEL UR5, UR5, URZ, UP0 ;  /* 0x0000003f05057287 */ /* 0x000fe40008000000 */
[----:B------:R-:W-:-:S06]  /*1a70*/  ULOP3.LUT UR6, UR40, UR6, URZ, 0x3c, !UPT ;  /* 0x0000000628067292 */ /* 0x000fcc000f8e3c3f */
[----:B------:R-:W-:-:S07]  /*1a80*/  IMAD.U32 R7, RZ, RZ, UR6 ;  /* 0x00000006ff077e24 */ /* 0x000fce000f8e00ff */
.L_x_29:
[----:B------:R-:W-:Y:S05]  /*1a90*/  @!P0 BRA `(.L_x_23) ;  /* 0x0000000000048947 */ /* 0x000fea0003800000 */
[----:B------:R-:W-:Y:S01]  /*1aa0*/  BPT.TRAP 0x1 ;  /* 0x000000040000795c */ /* 0x000fe20000300000 */
.L_x_23:
[----:B------:R-:W0:Y:S01]  /*1ab0*/  S2UR UR7, SR_CgaCtaId ;  /* 0x00000000000779c3 */ /* 0x000e220000008800 */
[----:B------:R-:W-:Y:S01]  /*1ac0*/  UMOV UR6, 0x400 ;  /* 0x0000040000067882 */ /* 0x000fe20000000000 */
[----:B------:R-:W-:Y:S01]  /*1ad0*/  IMAD.U32 R5, RZ, RZ, UR5 ;  /* 0x00000005ff057e24 */ /* 0x000fe2000f8e00ff */
[----:B------:R-:W-:Y:S01]  /*1ae0*/  SHF.L.U32 R4, R7, 0x1f, RZ ;  /* 0x0000001f07047819 */ /* 0x000fe200000006ff */
[----:B0-----:R-:W-:-:S06]  /*1af0*/  ULEA UR6, UR7, UR6, 0x18 ;  /* 0x0000000607067291 */ /* 0x001fcc000f8ec03f */
[----:B------:R-:W-:-:S04]  /*1b00*/  IMAD.U32 R6, RZ, RZ, UR6 ;  /* 0x00000006ff067e24 */ /* 0x000fc8000f8e00ff */
[----:B------:R-:W-:-:S04]  /*1b10*/  IMAD R5, R5, 0x8, R6 ;  /* 0x0000000805057824 */ /* 0x000fc800078e0206 */
[----:B------:R0:W1:Y:S01]  /*1b20*/  SYNCS.PHASECHK.TRANS64.TRYWAIT P1, [R5+URZ], R4 ;  /* 0x00000004050075a7 */ /* 0x000062000802017f */
[----:B------:R-:W-:Y:S05]  /*1b30*/  @!P0 BRA `(.L_x_24) ;  /* 0x0000000000048947 */ /* 0x000fea0003800000 */
[----:B------:R-:W-:Y:S01]  /*1b40*/  BPT.TRAP 0x1 ;  /* 0x000000040000795c */ /* 0x000fe20000300000 */
.L_x_24:
[----:B-1----:R-:W-:Y:S05]  /*1b50*/  @P1 BRA `(.L_x_25) ;  /* 0x0000000000081947 */ /* 0x002fea0003800000 */
[----:B------:R-:W1:Y:S02]  /*1b60*/  SYNCS.PHASECHK.TRANS64.TRYWAIT P1, [R5+URZ], R4 ;  /* 0x00000004050075a7 */ /* 0x000e64000802017f */
[----:B-1----:R-:W-:Y:S05]  /*1b70*/  @!P1 BRA `(.L_x_26) ;  /* 0x0000006400289947 */ /* 0x002fea0003800000 */
.L_x_25:
[----:B------:R-:W-:Y:S01]  /*1b80*/  ULEA UR6, UR5, UR45, 0xa ;  /* 0x0000002d05067291 */ /* 0x000fe2000f8e503f */
[----:B------:R-:W-:Y:S01]  /*1b90*/  WARPGROUP.ARRIVE ;  /* 0x00000000000079c5 */ /* 0x000fe20000000000 */
[----:B------:R-:W-:Y:S01]  /*1ba0*/  ULEA UR7, UR5, UR4, 0xa ;  /* 0x0000000405077291 */ /* 0x000fe2000f8e503f */
[----:B------:R-:W-:Y:S01]  /*1bb0*/  UMOV UR9, 0x40000040 ;  /* 0x4000004000097882 */ /* 0x000fe20000000000 */
[----:B------:R-:W-:-:S03]  /*1bc0*/  UMOV UR11, 0x40000040 ;  /* 0x40000040000b7882 */ /* 0x000fc60000000000 */
[----:B------:R-:W-:Y:S02]  /*1bd0*/  UMOV UR8, UR6 ;  /* 0x0000000600087c82 */ /* 0x000fe40008000000 */
[----:B------:R-:W-:Y:S02]  /*1be0*/  UMOV UR10, UR7 ;  /* 0x00000007000a7c82 */ /* 0x000fe40008000000 */
[----:B------:R-:W-:Y:S01]  /*1bf0*/  HGMMA.64x128x16.F32 R24, gdesc[UR8].tnspA.tnspB, R24, gsb0 ;  /* 0x61e00000081879f0 */ /* 0x000fe20008000818 */
[----:B------:R-:W-:Y:S02]  /*1c00*/  UIADD3 UR8, UR6, 0x80, URZ ;  /* 0x0000008006087890 */ /* 0x000fe4000fffe03f */
[----:B------:R-:W-:Y:S01]  /*1c10*/  UIADD3 UR10, UR7, 0x80, URZ ;  /* 0x00000080070a7890 */ /* 0x000fe2000fffe03f */
[----:B------:R-:W-:Y:S01]  /*1c20*/  UMOV UR9, 0x40000040 ;  /* 0x4000004000097882 */ /* 0x000fe20000000000 */
[----:B------:R-:W-:Y:S01]  /*1c30*/  UMOV UR11, 0x40000040 ;  /* 0x40000040000b7882 */ /* 0x000fe20000000000 */
[----:B------:R-:W-:-:S02]  /*1c40*/  WARPGROUP.DEPBAR.LE gsb0, 0x0 ;  /* 0x00008000000079c5 */ /* 0x000fc40000010000 */
        /* <DEDUP_REMOVED lines=18> */
[----:B------:R-:W-:Y:S01]  /*1d70*/  BPT.TRAP 0x1 ;  /* 0x000000040000795c */ /* 0x000fe20000300000 */
.L_x_27:
[----:B------:R-:W-:-:S13]  /*1d80*/  ISETP.NE.AND P1, PT, R22, RZ, PT ;  /* 0x000000ff1600720c */ /* 0x000fda0003f25270 */
[----:B01----:R-:W-:-:S04]  /*1d90*/  @P1 IMAD R4, R3, 0x8, R6 ;  /* 0x0000000803041824 */ /* 0x003fc800078e0206 */
[----:B------:R-:W-:-:S05]  /*1da0*/  @P1 VIADD R4, R4, 0x20 ;  /* 0x0000002004041836 */ /* 0x000fca0000000000 */
[----:B------:R-:W-:-:S04]  /*1db0*/  @P1 PRMT R4, R19, 0x654, R4 ;  /* 0x0000065413041816 */ /* 0x000fc80000000004 */
[----:B------:R0:W-:Y:S01]  /*1dc0*/  @P1 SYNCS.ARRIVE.TRANS64.RED.A1T0 RZ, [R4+URZ], RZ ;  /* 0x000000ff04ff19a7 */ /* 0x0001e2000810043f */
[----:B------:R-:W-:-:S13]  /*1dd0*/  ISETP.GT.U32.AND P1, PT, R18, 0x1, PT ;  /* 0x000000011200780c */ /* 0x000fda0003f24070 */
[----:B0-----:R-:W-:Y:S05]  /*1de0*/  @P1 BRA `(.L_x_28) ;  /* 0x0000000000041947 */ /* 0x001fea0003800000 */
[----:B------:R-:W-:Y:S01]  /*1df0*/  BPT.TRAP 0x1 ;  /* 0x000000040000795c */ /* 0x000fe20000300000 */
.L_x_28:
[----:B------:R-:W-:Y:S01]  /*1e00*/  UIADD3 UR5, UR5, 0x1, URZ ;  /* 0x0000000105057890 */ /* 0x000fe2000fffe03f */
[C---:B------:R-:W-:Y:S01]  /*1e10*/  ISETP.GT.AND P2, PT, R0.reuse, 0x1, PT ;  /* 0x000000010000780c */ /* 0x040fe20003f44270 */
[----:B------:R-:W-:Y:S02]  /*1e20*/  VIADD R3, R3, 0x1 ;  /* 0x0000000103037836 */ /* 0x000fe40000000000 */
[----:B------:R-:W-:Y:S01]  /*1e30*/  UISETP.NE.AND UP0, UPT, UR5, 0x4, UPT ;  /* 0x000000040500788c */ /* 0x000fe2000bf05270 */
[----:B------:R-:W-:Y:S02]  /*1e40*/  VIADD R0, R0, 0xffffffff ;  /* 0xffffffff00007836 */ /* 0x000fe40000000000 */
[C---:B------:R-:W-:Y:S01]  /*1e50*/  ISETP.NE.AND P1, PT, R3.reuse, 0x4, PT ;  /* 0x000000040300780c */ /* 0x040fe20003f25270 */
[----:B------:R-:W-:Y:S02]  /*1e60*/  USEL UR6, URZ, 0x1, UP0 ;  /* 0x000000013f067887 */ /* 0x000fe40008000000 */
[----:B------:R-:W-:Y:S01]  /*1e70*/  USEL UR5, UR5, URZ, UP0 ;  /* 0x0000003f05057287 */ /* 0x000fe20008000000 */
[----:B------:R-:W-:-:S03]  /*1e80*/  SEL R3, R3, RZ, P1 ;  /* 0x000000ff03037207 */ /* 0x000fc60000800000 */
[----:B------:R-:W-:Y:S01]  /*1e90*/  LOP3.LUT R7, R7, UR6, RZ, 0x3c, !PT ;  /* 0x0000000607077c12 */ /* 0x000fe2000f8e3cff */
[----:B------:R-:W-:Y:S07]  /*1ea0*/  @P2 BRA `(.L_x_29) ;  /* 0xfffffff800f82947 */ /* 0x000fee000383ffff */
.L_x_22:
[----:B01----:R-:W0:Y:S02]  /*1eb0*/  LDC R0, c[0x0][0x28c] ;  /* 0x0000a300ff007b82 */ /* 0x003e240000000800 */
[----:B0-----:R-:W-:-:S13]  /*1ec0*/  ISETP.GE.AND P1, PT, R0, 0x1, PT ;  /* 0x000000010000780c */ /* 0x001fda0003f26270 */
[----:B------:R-:W-:Y:S05]  /*1ed0*/  @!P1 BRA `(.L_x_30) ;  /* 0x0000000000389947 */ /* 0x000fea0003800000 */
[----:B------:R-:W-:Y:S05]  /*1ee0*/  @!P0 BRA `(.L_x_31) ;  /* 0x0000000000048947 */ /* 0x000fea0003800000 */
[----:B------:R-:W-:Y:S01]  /*1ef0*/  BPT.TRAP 0x1 ;  /* 0x000000040000795c */ /* 0x000fe20000300000 */
.L_x_31:
[----:B------:R-:W-:-:S13]  /*1f00*/  ISETP.NE.AND P0, PT, R22, RZ, PT ;  /* 0x000000ff1600720c */ /* 0x000fda0003f05270 */
[----:B------:R-:W-:-:S05]  /*1f10*/  VOTEU.ANY UP0, P0 ;  /* 0x00000000003f7886 */ /* 0x000fca0000000100 */
[----:B------:R-:W-:-:S06]  /*1f20*/  @UP0 UIADD3 UR4, UR44, UR42, URZ ;  /* 0x0000002a2c040290 */ /* 0x000fcc000fffe03f */
[----:B------:R-:W-:-:S04]  /*1f30*/  IMAD.U32 R0, RZ, RZ, UR4 ;  /* 0x00000004ff007e24 */ /* 0x000fc8000f8e00ff */
[----:B------:R-:W-:-:S05]  /*1f40*/  @P0 IMAD.SHL.U32 R0, R0, 0x8, RZ ;  /* 0x0000000800000824 */ /* 0x000fca00078e00ff */
[----:B------:R-:W-:-:S04]  /*1f50*/  @P0 LOP3.LUT R0, R0, 0x18, RZ, 0xc0, !PT ;  /* 0x0000001800000812 */ /* 0x000fc800078ec0ff */
[----:B------:R-:W-:-:S04]  /*1f60*/  @P0 IADD3 R0, R6, 0x20, R0 ;  /* 0x0000002006000810 */ /* 0x000fc80007ffe000 */
[----:B------:R-:W-:-:S04]  /*1f70*/  @P0 PRMT R0, R19, 0x654, R0 ;  /* 0x0000065413000816 */ /* 0x000fc80000000000 */
[----:B------:R0:W-:Y:S01]  /*1f80*/  @P0 SYNCS.ARRIVE.TRANS64.RED.A1T0 RZ, [R0+URZ], RZ ;  /* 0x000000ff00ff09a7 */ /* 0x0001e2000810043f */
[----:B------:R-:W-:-:S13]  /*1f90*/  ISETP.GT.U32.AND P0, PT, R18, 0x1, PT ;  /* 0x000000011200780c */ /* 0x000fda0003f04070 */
[----:B0-----:R-:W-:Y:S05]  /*1fa0*/  @P0 BRA `(.L_x_30) ;  /* 0x0000000000040947 */ /* 0x001fea0003800000 */
[----:B------:R-:W-:Y:S01]  /*1fb0*/  BPT.TRAP 0x1 ;  /* 0x000000040000795c */ /* 0x000fe20000300000 */
.L_x_30:
[----:B------:R-:W-:Y:S01]  /*1fc0*/  IMAD.SHL.U32 R100, R100, 0x80, RZ ;  /* 0x0000008064647824 */ /* 0x000fe200078e00ff */
[----:B------:R-:W-:Y:S01]  /*1fd0*/  ULDC UR6, c[0x0][0x288] ;  /* 0x0000a20000067ab9 */ /* 0x000fe20000000800 */
[----:B------:R-:W-:Y:S01]  /*1fe0*/  SHF.R.S32.HI R11, RZ, 0x1f, R101 ;  /* 0x0000001fff0b7819 */ /* 0x000fe20000011465 */
[C---:B------:R-:W-:Y:S01]  /*1ff0*/  IMAD.SHL.U32 R6, R103.reuse, 0x80, RZ ;  /* 0x0000008067067824 */ /* 0x040fe200078e00ff */
[----:B------:R-:W-:Y:S01]  /*2000*/  ULDC.64 UR4, c[0x0][0x5d0] ;  /* 0x0001740000047ab9 */ /* 0x000fe20000000a00 */
[C---:B------:R-:W-:Y:S01]  /*2010*/  LOP3.LUT R8, R100.reuse, 0x6, R95, 0xf8, !PT ;  /* 0x0000000664087812 */ /* 0x040fe200078ef85f */
[----:B------:R-:W-:Y:S01]  /*2020*/  IMAD.WIDE R104, R103, 0x80, R88 ;  /* 0x0000008067687825 */ /* 0x000fe200078e0258 */
[----:B------:R-:W-:Y:S01]  /*2030*/  ISETP.GE.AND P0, PT, R100, UR6, PT ;  /* 0x0000000664007c0c */ /* 0x000fe2000bf06270 */
[----:B------:R-:W-:Y:S01]  /*2040*/  ULDC UR6, c[0x0][0x284] ;  /* 0x0000a10000067ab9 */ /* 0x000fe20000000800 */
[----:B------:R-:W-:Y:S01]  /*2050*/  SHF.R.S32.HI R9, RZ, 0x1f, R8 ;  /* 0x0000001fff097819 */ /* 0x000fe20000011408 */
[----:B------:R-:W-:Y:S01]  /*2060*/  IMAD R0, R11, UR4, RZ ;  /* 0x000000040b007c24 */ /* 0x000fe2000f8e02ff */
[----:B------:R-:W-:-:S03]  /*2070*/  ISETP.GE.OR P0, PT, R6, UR6, P0 ;  /* 0x0000000606007c0c */ /* 0x000fc60008706670 */
[C---:B------:R-:W-:Y:S02]  /*2080*/  IMAD R3, R101.reuse, UR5, R0 ;  /* 0x0000000565037c24 */ /* 0x040fe4000f8e0200 */
[----:B------:R-:W-:Y:S01]  /*2090*/  IMAD.WIDE.U32 R4, R101, UR4, R8 ;  /* 0x0000000465047c25 */ /* 0x000fe2000f8e0008 */
[----:B------:R-:W-:-:S03]  /*20a0*/  ULDC.64 UR4, c[0x0][0x5c8] ;  /* 0x0001720000047ab9 */ /* 0x000fc60000000a00 */
[----:B------:R-:W-:Y:S02]  /*20b0*/  IMAD R7, R105, UR4, RZ ;  /* 0x0000000469077c24 */ /* 0x000fe4000f8e02ff */
[----:B------:R-:W-:Y:S02]  /*20c0*/  IMAD.IADD R5, R5, 0x1, R3 ;  /* 0x0000000105057824 */ /* 0x000fe400078e0203 */
[C---:B------:R-:W-:Y:S02]  /*20d0*/  IMAD R7, R104.reuse, UR5, R7 ;  /* 0x0000000568077c24 */ /* 0x040fe4000f8e0207 */
[----:B------:R-:W-:-:S04]  /*20e0*/  IMAD.WIDE.U32 R106, R104, UR4, R4 ;  /* 0x00000004686a7c25 */ /* 0x000fc8000f8e0004 */
[----:B------:R-:W-:Y:S01]  /*20f0*/  IMAD.MOV.U32 R0, RZ, RZ, -0x1 ;  /* 0xffffffffff007424 */ /* 0x000fe200078e00ff */
[----:B------:R-:W-:Y:S06]  /*2100*/  @P0 BRA `(.L_x_32) ;  /* 0x00000040001c0947 */ /* 0x000fec0003800000 */
[----:B-----5:R-:W-:Y:S01]  /*2110*/  FSETP.NEU.AND P0, PT, R90, RZ, PT ;  /* 0x000000ff5a00720b */ /* 0x020fe20003f0d000 */
[----:B------:R-:W-:Y:S01]  /*2120*/  IMAD.IADD R4, R94, 0x1, -R100 ;  /* 0x000000015e047824 */ /* 0x000fe200078e0a64 */
[----:B------:R-:W-:Y:S01]  /*2130*/  BSSY B0, `(.L_x_32) ;  /* 0x0000404000007945 */ /* 0x000fe20003800000 */
[----:B------:R-:W-:Y:S02]  /*2140*/  IMAD.IADD R3, R99, 0x1, -R6 ;  /* 0x0000000163037824 */ /* 0x000fe400078e0a06 */
[----:B------:R-:W-:Y:S01]  /*2150*/  IMAD.IADD R103, R107, 0x1, R7 ;  /* 0x000000016b677824 */ /* 0x000fe200078e0207 */
[----:B------:R-:W-:-:S04]  /*2160*/  ISETP.GT.AND P2, PT, R4, RZ, PT ;  /* 0x000000ff0400720c */ /* 0x000fc80003f44270 */
[----:B------:R-:W-:-:S03]  /*2170*/  ISETP.GT.AND P1, PT, R3, RZ, P2 ;  /* 0x000000ff0300720c */ /* 0x000fc60001724270 */
[----:B------:R-:W-:Y:S10]  /*2180*/  @!P0 BRA `(.L_x_33) ;  /* 0x0000002c00288947 */ /* 0x000ff40003800000 */
[----:B------:R-:W0:Y:S01]  /*2190*/  LDC.64 R110, c[0x0][0x5b8] ;  /* 0x00016e00ff6e7b82 */ /* 0x000e220000000a00 */
[----:B------:R-:W-:-:S07]  /*21a0*/  ULDC.64 UR4, c[0x0][0x5c0] ;  /* 0x0001700000047ab9 */ /* 0x000fce0000000a00 */
[----:B------:R-:W1:Y:S08]  /*21b0*/  LDC.64 R112, c[0x0][0x5b0] ;  /* 0x00016c00ff707b82 */ /* 0x000e700000000a00 */
[----:B------:R-:W2:Y:S01]  /*21c0*/  LDC.64 R114, c[0x0][0x5a8] ;  /* 0x00016a00ff727b82 */ /* 0x000ea20000000a00 */
[-C--:B0-----:R-:W-:Y:S02]  /*21d0*/  IMAD R6, R11, R110.reuse, RZ ;  /* 0x0000006e0b067224 */ /* 0x081fe400078e02ff */
[----:B------:R-:W-:-:S04]  /*21e0*/  IMAD.WIDE.U32 R108, R101, R110, R8 ;  /* 0x0000006e656c7225 */ /* 0x000fc800078e0008 */
[----:B------:R-:W-:Y:S02]  /*21f0*/  IMAD R107, R101, R111, R6 ;  /* 0x0000006f656b7224 */ /* 0x000fe400078e0206 */
[-C--:B-1----:R-:W-:Y:S02]  /*2200*/  IMAD R5, R105, R112.reuse, RZ ;  /* 0x0000007069057224 */ /* 0x082fe400078e02ff */
[----:B------:R-:W-:Y:S02]  /*2210*/  IMAD.IADD R13, R109, 0x1, R107 ;  /* 0x000000016d0d7824 */ /* 0x000fe400078e026b */
[----:B------:R-:W-:Y:S02]  /*2220*/  IMAD.MOV.U32 R12, RZ, RZ, R108 ;  /* 0x000000ffff0c7224 */ /* 0x000fe400078e006c */
[C---:B------:R-:W-:Y:S02]  /*2230*/  IMAD R111, R104.reuse, R113, R5 ;  /* 0x00000071686f7224 */ /* 0x040fe400078e0205 */
[----:B------:R-:W-:-:S04]  /*2240*/  IMAD.WIDE.U32 R6, R104, R112, R12 ;  /* 0x0000007068067225 */ /* 0x000fc800078e000c */
[----:B------:R-:W-:Y:S01]  /*2250*/  IMAD.IADD R5, R7, 0x1, R111 ;  /* 0x0000000107057824 */ /* 0x000fe200078e026f */
[----:B--2---:R-:W-:-:S04]  /*2260*/  LEA R14, P0, R6, R114, 0x1 ;  /* 0x00000072060e7211 */ /* 0x004fc800078008ff */
[----:B------:R-:W-:-:S05]  /*2270*/  LEA.HI.X R15, R6, R115, R5, 0x1, P0 ;  /* 0x00000073060f7211 */ /* 0x000fca00000f0c05 */
[----:B------:R0:W2:Y:S01]  /*2280*/  @P1 LDG.E.LTC128B.U16 R5, desc[UR36][R14.64] ;  /* 0x000000240e051981 */ /* 0x0000a2000c1e1520 */
[----:B------:R-:W-:Y:S01]  /*2290*/  LEA R10, P0, R106, UR4, 0x1 ;  /* 0x000000046a0a7c11 */ /* 0x000fe2000f8008ff */
[----:B------:R-:W-:Y:S01]  /*22a0*/  IMAD.WIDE.U32 R6, R104, R112, R8 ;  /* 0x0000007068067225 */ /* 0x000fe200078e0008 */
[----:B------:R-:W-:Y:S03]  /*22b0*/  BSSY B1, `(.L_x_34) ;  /* 0x0000012000017945 */ /* 0x000fe60003800000 */
[----:B------:R-:W-:Y:S02]  /*22c0*/  IMAD.IADD R7, R111, 0x1, R7 ;  /* 0x000000016f077824 */ /* 0x000fe400078e0207 */
[----:B------:R-:W-:Y:S01]  /*22d0*/  IMAD.WIDE.U32 R20, R101, R110, R6 ;  /* 0x0000006e65147225 */ /* 0x000fe200078e0006 */
[----:B0-----:R-:W-:-:S03]  /*22e0*/  SHF.L.U64.HI R15, R112, 0x3, R113 ;  /* 0x00000003700f7819 */ /* 0x001fc60000010271 */
[----:B------:R-:W-:Y:S01]  /*22f0*/  IMAD.IADD R7, R107, 0x1, R21 ;  /* 0x000000016b077824 */ /* 0x000fe200078e0215 */
[----:B------:R-:W-:Y:S01]  /*2300*/  LEA R6, P4, R20, R114, 0x1 ;  /* 0x0000007214067211 */ /* 0x000fe200078808ff */
[----:B------:R-:W-:-:S03]  /*2310*/  IMAD.SHL.U32 R14, R112, 0x8, RZ ;  /* 0x00000008700e7824 */ /* 0x000fc600078e00ff */
[----:B------:R-:W-:Y:S01]  /*2320*/  LEA.HI.X R7, R20, R115, R7, 0x1, P4 ;  /* 0x0000007314077211 */ /* 0x000fe200020f0c07 */
[----:B--2---:R-:W-:-:S05]  /*2330*/  HADD2.F32 R11, -RZ, R5.H0_H0 ;  /* 0x20000005ff0b7230 */ /* 0x004fca0000004100 */
[----:B------:R-:W-:-:S04]  /*2340*/  FMUL R11, R11, R90 ;  /* 0x0000005a0b0b7220 */ /* 0x000fc80000400000 */
[----:B------:R-:W-:Y:S01]  /*2350*/  FFMA R24, R24, R23, R11 ;  /* 0x0000001718187223 */ /* 0x000fe2000000000b */
[----:B------:R-:W-:Y:S02]  /*2360*/  LEA.HI.X R11, R106, UR5, R103, 0x1, P0 ;  /* 0x000000056a0b7c11 */ /* 0x000fe400080f0c67 */
[----:B------:R-:W-:Y:S02]  /*2370*/  ISETP.GT.AND P0, PT, R4, 0x1, PT ;  /* 0x000000010400780c */ /* 0x000fe40003f04270 */
[----:B------:R-:W-:Y:S02]  /*2380*/  F2FP.F16.F32.PACK_AB R24, RZ, R24 ;  /* 0x00000018ff18723e */ /* 0x000fe400000000ff */
[----:B------:R-:W-:-:S03]  /*2390*/  ISETP.GT.AND P3, PT, R3, RZ, P0 ;  /* 0x000000ff0300720c */ /* 0x000fc60000764270 */
[----:B------:R0:W-:Y:S10]  /*23a0*/  @P1 STG.E.U16 desc[UR36][R10.64], R24 ;  /* 0x000000180a001986 */ /* 0x0001f4000c101524 */
[----:B------:R-:W-:Y:S05]  /*23b0*/  @!P3 BRA `(.L_x_35) ;  /* 0x000000000004b947 */ /* 0x000fea0003800000 */
[----:B------:R1:W5:Y:S02]  /*23c0*/  LDG.E.LTC128B.U16 R5, desc[UR36][R6.64+0x2] ;  /* 0x0000022406057981 */ /* 0x000364000c1e1520 */
.L_x_35:
[----:B------:R-:W-:Y:S05]  /*23d0*/  BSYNC B1 ;  /* 0x0000000000017941 */ /* 0x000fea0003800000 */
.L_x_34:
[----:B-----5:R-:W-:Y:S01]  /*23e0*/  HADD2.F32 R103, -RZ, R5.H0_H0 ;  /* 0x20000005ff677230 */ /* 0x020fe20000004100 */
[----:B------:R-:W-:Y:S01]  /*23f0*/  ISETP.GT.AND P2, PT, R3, 0x8, P2 ;  /* 0x000000080300780c */ /* 0x000fe20001744270 */
[----:B------:R-:W-:Y:S01]  /*2400*/  IMAD.WIDE.U32 R20, R104, R112, R14 ;  /* 0x0000007068147225 */ /* 0x000fe200078e000e */
[----:B0-----:R-:W-:-:S03]  /*2410*/  PRMT R24, R5, 0x7610, R24 ;  /* 0x0000761005187816 */ /* 0x001fc60000000018 */
[----:B------:R-:W-:Y:S01]  /*2420*/  FMUL R12, R103, R90 ;  /* 0x0000005a670c7220 */ /* 0x000fe20000400000 */
[----:B------:R-:W-:Y:S01]  /*2430*/  IMAD.IADD R111, R111, 0x1, R21 ;  /* 0x000000016f6f7824 */ /* 0x000fe200078e0215 */
[----:B------:R-:W-:Y:S02]  /*2440*/  IADD3 R108, P1, R108, R20, RZ ;  /* 0x000000146c6c7210 */ /* 0x000fe40007f3e0ff */
[----:B------:R-:W-:-:S03]  /*2450*/  FFMA R12, R25, R23, R12 ;  /* 0x00000017190c7223 */ /* 0x000fc6000000000c */
[----:B------:R-:W-:Y:S01]  /*2460*/  IMAD.X R13, R111, 0x1, R13, P1 ;  /* 0x000000016f0d7824 */ /* 0x000fe200008e060d */
[C---:B------:R-:W-:Y:S02]  /*2470*/  LEA R14, P1, R108.reuse, R114, 0x1 ;  /* 0x000000726c0e7211 */ /* 0x040fe400078208ff */
[----:B------:R-:W-:Y:S02]  /*2480*/  F2FP.F16.F32.PACK_AB R12, RZ, R12 ;  /* 0x0000000cff0c723e */ /* 0x000fe400000000ff */
[----:B------:R-:W-:Y:S02]  /*2490*/  LEA.HI.X R15, R108, R115, R13, 0x1, P1 ;  /* 0x000000736c0f7211 */ /* 0x000fe400008f0c0d */
[----:B------:R-:W-:-:S05]  /*24a0*/  PRMT R21, R12, 0x7610, R21 ;  /* 0x000076100c157816 */ /* 0x000fca0000000015 */
[----:B------:R0:W-:Y:S04]  /*24b0*/  @P3 STG.E.U16 desc[UR36][R10.64+0x2], R21 ;  /* 0x000002150a003986 */ /* 0x0001e8000c101524 */
[----:B------:R-:W2:Y:S01]  /*24c0*/  @P2 LDG.E.LTC128B.U16 R24, desc[UR36][R14.64] ;  /* 0x000000240e182981 */ /* 0x000ea2000c1e1520 */
[----:B------:R-:W-:Y:S01]  /*24d0*/  IADD3 R20, P1, R8, R20, RZ ;  /* 0x0000001408147210 */ /* 0x000fe20007f3e0ff */
[----:B------:R-:W-:Y:S01]  /*24e0*/  BSSY B1, `(.L_x_36) ;  /* 0x0000011000017945 */ /* 0x000fe20003800000 */
[----:B------:R-:W-:Y:S02]  /*24f0*/  SHF.L.U64.HI R13, R91, 0x1, R92 ;  /* 0x000000015b0d7819 */ /* 0x000fe4000001025c */
[----:B------:R-:W-:Y:S01]  /*2500*/  ISETP.GT.AND P0, PT, R3, 0x8, P0 ;  /* 0x000000080300780c */ /* 0x000fe20000704270 */
[----:B0-----:R-:W-:Y:S01]  /*2510*/  IMAD.X R21, R9, 0x1, R111, P1 ;  /* 0x0000000109157824 */ /* 0x001fe200008e066f */
[----:B------:R-:W-:Y:S01]  /*2520*/  LEA R12, P1, R91, R10, 0x1 ;  /* 0x0000000a5b0c7211 */ /* 0x000fe200078208ff */
[----:B------:R-:W-:-:S04]  /*2530*/  IMAD.WIDE.U32 R20, R101, R110, R20 ;  /* 0x0000006e65147225 */ /* 0x000fc800078e0014 */
[----:B------:R-:W-:Y:S01]  /*2540*/  IMAD.X R13, R13, 0x1, R11, P1 ;  /* 0x000000010d0d7824 */ /* 0x000fe200008e060b */
[----:B------:R-:W-:Y:S01]  /*2550*/  LEA R8, P3, R20, R114, 0x1 ;  /* 0x0000007214087211 */ /* 0x000fe200078608ff */
[----:B------:R-:W-:-:S05]  /*2560*/  IMAD.IADD R9, R107, 0x1, R21 ;  /* 0x000000016b097824 */ /* 0x000fca00078e0215 */
[----:B------:R-:W-:Y:S01]  /*2570*/  LEA.HI.X R9, R20, R115, R9, 0x1, P3 ;  /* 0x0000007314097211 */ /* 0x000fe200018f0c09 */
[----:B--2---:R-:W-:-:S05]  /*2580*/  HADD2.F32 R5, -RZ, R24.H0_H0 ;  /* 0x20000018ff057230 */ /* 0x004fca0000004100 */
[----:B------:R-:W-:-:S04]  /*2590*/  FMUL R5, R5, R90 ;  /* 0x0000005a05057220 */ /* 0x000fc80000400000 */
[----:B------:R-:W-:-:S05]  /*25a0*/  FFMA R5, R26, R23, R5 ;  /* 0x000000171a057223 */ /* 0x000fca0000000005 */
[----:B------:R-:W-:-:S05]  /*25b0*/  F2FP.F16.F32.PACK_AB R5, RZ, R5 ;  /* 0x00000005ff05723e */ /* 0x000fca00000000ff */
[----:B------:R0:W-:Y:S01]  /*25c0*/  @P2 STG.E.U16 desc[UR36][R12.64], R5 ;  /* 0x000000050c002986 */ /* 0x0001e2000c101524 */
[----:B------:R-:W-:Y:S05]  /*25d0*/  @!P0 BRA `(.L_x_37) ;  /* 0x0000000000048947 */ /* 0x000fea0003800000 */
[----:B------:R2:W5:Y:S02]  /*25e0*/  LDG.E.LTC128B.U16 R24, desc[UR36][R8.64+0x2] ;  /* 0x0000022408187981 */ /* 0x000564000c1e1520 */
.L_x_37:
[----:B------:R-:W-:Y:S05]  /*25f0*/  BSYNC B1 ;  /* 0x0000000000017941 */ /* 0x000fea0003800000 */
.L_x_36:
[----:B0----5:R-:W-:Y:S01]  /*2600*/  HADD2.F32 R5, -RZ, R24.H0_H0 ;  /* 0x20000018ff057230 */ /* 0x021fe20000004100 */
[----:B------:R-:W-:Y:S01]  /*2610*/  ISETP.GT.AND P1, PT, R4, 0x8, PT ;  /* 0x000000080400780c */ /* 0x000fe20003f24270 */
[----:B------:R-:W-:Y:S03]  /*2620*/  BSSY B1, `(.L_x_38) ;  /* 0x0000008000017945 */ /* 0x000fe60003800000 */
[----:B------:R-:W-:Y:S01]  /*2630*/  FMUL R14, R5, R90 ;  /* 0x0000005a050e7220 */ /* 0x000fe20000400000 */
[----:B------:R-:W-:-:S03]  /*2640*/  ISETP.GT.AND P2, PT, R3, RZ, P1 ;  /* 0x000000ff0300720c */ /* 0x000fc60000f44270 */
[----:B------:R-:W-:-:S05]  /*2650*/  FFMA R14, R27, R23, R14 ;  /* 0x000000171b0e7223 */ /* 0x000fca000000000e */
[----:B------:R-:W-:-:S05]  /*2660*/  F2FP.F16.F32.PACK_AB R14, RZ, R14 ;  /* 0x0000000eff0e723e */ /* 0x000fca00000000ff */
[----:B------:R0:W-:Y:S01]  /*2670*/  @P0 STG.E.U16 desc[UR36][R12.64+0x2], R14 ;  /* 0x0000020e0c000986 */ /* 0x0001e2000c101524 */
[----:B------:R-:W-:Y:S05]  /*2680*/  @!P2 BRA `(.L_x_39) ;  /* 0x000000000004a947 */ /* 0x000fea0003800000 */
[----:B------:R3:W5:Y:S02]  /*2690*/  LDG.E.LTC128B.U16 R24, desc[UR36][R6.64+0x10] ;  /* 0x0000102406187981 */ /* 0x000764000c1e1520 */
.L_x_39:
[----:B------:R-:W-:Y:S05]  /*26a0*/  BSYNC B1 ;  /* 0x0000000000017941 */ /* 0x000fea0003800000 */
.L_x_38:
[----:B-----5:R-:W-:Y:S01]  /*26b0*/  HADD2.F32 R5, -RZ, R24.H0_H0 ;  /* 0x20000018ff057230 */ /* 0x020fe20000004100 */
        /* <DEDUP_REMOVED lines=9> */
.L_x_41:
[----:B------:R-:W-:Y:S05]  /*2750*/  BSYNC B1 ;  /* 0x0000000000017941 */ /* 0x000fea0003800000 */
.L_x_40:
[----:B----45:R-:W-:Y:S01]  /*2760*/  HADD2.F32 R5, -RZ, R24.H0_H0 ;  /* 0x20000018ff057230 */ /* 0x030fe20000004100 */
[----:B------:R-:W-:Y:S01]  /*2770*/  ISETP.GT.AND P1, PT, R3, 0x8, P1 ;  /* 0x000000080300780c */ /* 0x000fe20000f24270 */
[----:B------:R-:W-:Y:S03]  /*2780*/  BSSY B1, `(.L_x_42) ;  /* 0x0000007000017945 */ /* 0x000fe60003800000 */
[----:B0-----:R-:W-:-:S04]  /*2790*/  FMUL R14, R5, R90 ;  /* 0x0000005a050e7220 */ /* 0x001fc80000400000 */
[----:B------:R-:W-:-:S05]  /*27a0*/  FFMA R14, R29, R23, R14 ;  /* 0x000000171d0e7223 */ /* 0x000fca000000000e */
[----:B------:R-:W-:-:S05]  /*27b0*/  F2FP.F16.F32.PACK_AB R14, RZ, R14 ;  /* 0x0000000eff0e723e */ /* 0x000fca00000000ff */
[----:B------:R0:W-:Y:S01]  /*27c0*/  @P3 STG.E.U16 desc[UR36][R10.64+0x12], R14 ;  /* 0x0000120e0a003986 */ /* 0x0001e2000c101524 */
[----:B------:R-:W-:Y:S05]  /*27d0*/  @!P1 BRA `(.L_x_43) ;  /* 0x0000000000049947 */ /* 0x000fea0003800000 */
[----:B------:R4:W5:Y:S02]  /*27e0*/  LDG.E.LTC128B.U16 R24, desc[UR36][R8.64+0x10] ;  /* 0x0000102408187981 */ /* 0x000964000c1e1520 */
.L_x_43:
[----:B------:R-:W-:Y:S05]  /*27f0*/  BSYNC B1 ;  /* 0x0000000000017941 */ /* 0x000fea0003800000 */
.L_x_42:
[----:B-----5:R-:W-:Y:S01]  /*2800*/  HADD2.F32 R5, -RZ, R24.H0_H0 ;  /* 0x20000018ff057230 */ /* 0x020fe20000004100 */
[----:B------:R-:W-:Y:S01]  /*2810*/  ISETP.GT.AND P0, PT, R3, 0x8, P0 ;  /* 0x000000080300780c */ /* 0x000fe20000704270 */
[----:B------:R-:W-:Y:S03]  /*2820*/  BSSY B1, `(.L_x_44) ;  /* 0x0000007000017945 */ /* 0x000fe60003800000 */
[----:B------:R-:W-:-:S04]  /*2830*/  FMUL R5, R5, R90 ;  /* 0x0000005a05057220 */ /* 0x000fc80000400000 */
[----:B------:R-:W-:-:S05]  /*2840*/  FFMA R5, R30, R23, R5 ;  /* 0x000000171e057223 */ /* 0x000fca0000000005 */
[----:B------:R-:W-:-:S05]  /*2850*/  F2FP.F16.F32.PACK_AB R5, RZ, R5 ;  /* 0x00000005ff05723e */ /* 0x000fca00000000ff */
[----:B------:R0:W-:Y:S01]  /*2860*/  @P1 STG.E.U16 desc[UR36][R12.64+0x10], R5 ;  /* 0x000010050c001986 */ /* 0x0001e2000c101524 */
[----:B------:R-:W-:Y:S05]  /*2870*/  @!P0 BRA `(.L_x_45) ;  /* 0x0000000000048947 */ /* 0x000fea0003800000 */
[----:B------:R0:W5:Y:S02]  /*2880*/  LDG.E.LTC128B.U16 R24, desc[UR36][R8.64+0x12] ;  /* 0x0000122408187981 */ /* 0x000164000c1e1520 */
.L_x_45:
[----:B------:R-:W-:Y:S05]  /*2890*/  BSYNC B1 ;  /* 0x0000000000017941 */ /* 0x000fea0003800000 */
.L_x_44:
        /* <DEDUP_REMOVED lines=10> */
.L_x_47:
[----:B------:R-:W-:Y:S05]  /*2940*/  BSYNC B1 ;  /* 0x0000000000017941 */ /* 0x000fea0003800000 */
.L_x_46:
        /* <DEDUP_REMOVED lines=10> */
.L_x_49:
[----:B------:R-:W-:Y:S05]  /*29f0*/  BSYNC B1 ;  /* 0x0000000000017941 */ /* 0x000fea0003800000 */
.L_x_48:
[----:B0----5:R-:W-:Y:S01]  /*2a00*/  HADD2.F32 R5, -RZ, R24.H0_H0 ;  /* 0x20000018ff057230 */ /* 0x021fe20000004100 */
        /* <DEDUP_REMOVED lines=8> */
.L_x_51:
[----:B------:R-:W-:Y:S05]  /*2a90*/  BSYNC B1 ;  /* 0x0000000000017941 */ /* 0x000fea0003800000 */
.L_x_50:
        /* <DEDUP_REMOVED lines=9> */
.L_x_53:
[----:B------:R-:W-:Y:S05]  /*2b30*/  BSYNC B1 ;  /* 0x0000000000017941 */ /* 0x000fea0003800000 */
.L_x_52:
        /* <DEDUP_REMOVED lines=10> */
.L_x_55:
[----:B------:R-:W-:Y:S05]  /*2be0*/  BSYNC B1 ;  /* 0x0000000000017941 */ /* 0x000fea0003800000 */
.L_x_54:
        /* <DEDUP_REMOVED lines=10> */
.L_x_57:
[----:B------:R-:W-:Y:S05]  /*2c90*/  BSYNC B1 ;  /* 0x0000000000017941 */ /* 0x000fea0003800000 */
.L_x_56:
        /* <DEDUP_REMOVED lines=9> */
.L_x_59:
[----:B------:R-:W-:Y:S05]  /*2d30*/  BSYNC B1 ;  /* 0x0000000000017941 */ /* 0x000fea0003800000 */
.L_x_58:
        /* <DEDUP_REMOVED lines=9> */
.L_x_61:
[----:B------:R-:W-:Y:S05]  /*2dd0*/  BSYNC B1 ;  /* 0x0000000000017941 */ /* 0x000fea0003800000 */
.L_x_60:
        /* <DEDUP_REMOVED lines=10> */
.L_x_63:
[----:B------:R-:W-:Y:S05]  /*2e80*/  BSYNC B1 ;  /* 0x0000000000017941 */ /* 0x000fea0003800000 */
.L_x_62:
        /* <DEDUP_REMOVED lines=10> */
.L_x_65:
[----:B------:R-:W-:Y:S05]  /*2f30*/  BSYNC B1 ;  /* 0x0000000000017941 */ /* 0x000fea0003800000 */
.L_x_64:
        /* <DEDUP_REMOVED lines=9> */
.L_x_67:
[----:B------:R-:W-:Y:S05]  /*2fd0*/  BSYNC B1 ;  /* 0x0000000000017941 */ /* 0x000fea0003800000 */
.L_x_66:
        /* <DEDUP_REMOVED lines=9> */
.L_x_69:
[----:B------:R-:W-:Y:S05]  /*3070*/  BSYNC B1 ;  /* 0x0000000000017941 */ /* 0x000fea0003800000 */
.L_x_68:
        /* <DEDUP_REMOVED lines=10> */
.L_x_71:
[----:B------:R-:W-:Y:S05]  /*3120*/  BSYNC B1 ;  /* 0x0000000000017941 */ /* 0x000fea0003800000 */
.L_x_70:
        /* <DEDUP_REMOVED lines=10> */
.L_x_73:
[----:B------:R-:W-:Y:S05]  /*31d0*/  BSYNC B1 ;  /* 0x0000000000017941 */ /* 0x000fea0003800000 */
.L_x_72:
        /* <DEDUP_REMOVED lines=9> */
.L_x_75:
[----:B------:R-:W-:Y:S05]  /*3270*/  BSYNC B1 ;  /* 0x0000000000017941 */ /* 0x000fea0003800000 */
.L_x_74:
        /* <DEDUP_REMOVED lines=9> */
.L_x_77:
[----:B------:R-:W-:Y:S05]  /*3310*/  BSYNC B1 ;  /* 0x0000000000017941 */ /* 0x000fea0003800000 */
.L_x_76:
        /* <DEDUP_REMOVED lines=10> */
.L_x_79:
[----:B------:R-:W-:Y:S05]  /*33c0*/  BSYNC B1 ;  /* 0x0000000000017941 */ /* 0x000fea0003800000 */
.L_x_78:
        /* <DEDUP_REMOVED lines=10> */
.L_x_81:
[----:B------:R-:W-:Y:S05]  /*3470*/  BSYNC B1 ;  /* 0x0000000000017941 */ /* 0x000fea0003800000 */
.L_x_80:
        /* <DEDUP_REMOVED lines=9> */
.L_x_83:
[----:B------:R-:W-:Y:S05]  /*3510*/  BSYNC B1 ;  /* 0x0000000000017941 */ /* 0x000fea0003800000 */
.L_x_82:
        /* <DEDUP_REMOVED lines=9> */
.L_x_85:
[----:B------:R-:W-:Y:S05]  /*35b0*/  BSYNC B1 ;  /* 0x0000000000017941 */ /* 0x000fea0003800000 */
.L_x_84:
        /* <DEDUP_REMOVED lines=10> */
.L_x_87:
[----:B------:R-:W-:Y:S05]  /*3660*/  BSYNC B1 ;  /* 0x0000000000017941 */ /* 0x000fea0003800000 */
.L_x_86:
        /* <DEDUP_REMOVED lines=10> */
.L_x_89:
[----:B------:R-:W-:Y:S05]  /*3710*/  BSYNC B1 ;  /* 0x0000000000017941 */ /* 0x000fea0003800000 */
.L_x_88:
        /* <DEDUP_REMOVED lines=9> */
.L_x_91:
[----:B------:R-:W-:Y:S05]  /*37b0*/  BSYNC B1 ;  /* 0x0000000000017941 */ /* 0x000fea0003800000 */
.L_x_90:
        /* <DEDUP_REMOVED lines=9> */
.L_x_93:
[----:B------:R-:W-:Y:S05]  /*3850*/  BSYNC B1 ;  /* 0x0000000000017941 */ /* 0x000fea0003800000 */
.L_x_92:
        /* <DEDUP_REMOVED lines=10> */
.L_x_95:
[----:B------:R-:W-:Y:S05]  /*3900*/  BSYNC B1 ;  /* 0x0000000000017941 */ /* 0x000fea0003800000 */
.L_x_94:
        /* <DEDUP_REMOVED lines=10> */
.L_x_97:
[----:B------:R-:W-:Y:S05]  /*39b0*/  BSYNC B1 ;  /* 0x0000000000017941 */ /* 0x000fea0003800000 */
.L_x_96:
        /* <DEDUP_REMOVED lines=9> */
.L_x_99:
[----:B------:R-:W-:Y:S05]  /*3a50*/  BSYNC B1 ;  /* 0x0000000000017941 */ /* 0x000fea0003800000 */
.L_x_98:
        /* <DEDUP_REMOVED lines=9> */
.L_x_101:
[----:B------:R-:W-:Y:S05]  /*3af0*/  BSYNC B1 ;  /* 0x0000000000017941 */ /* 0x000fea0003800000 */
.L_x_100:
        /* <DEDUP_REMOVED lines=10> */
.L_x_103:
[----:B------:R-:W-:Y:S05]  /*3ba0*/  BSYNC B1 ;  /* 0x0000000000017941 */ /* 0x000fea0003800000 */
.L_x_102:
        /* <DEDUP_REMOVED lines=10> */
.L_x_105:
[----:B------:R-:W-:Y:S05]  /*3c50*/  BSYNC B1 ;  /* 0x0000000000017941 */ /* 0x000fea0003800000 */
.L_x_104:
        /* <DEDUP_REMOVED lines=9> */
.L_x_107:
[----:B------:R-:W-:Y:S05]  /*3cf0*/  BSYNC B1 ;  /* 0x0000000000017941 */ /* 0x000fea0003800000 */
.L_x_106:
        /* <DEDUP_REMOVED lines=9> */
.L_x_109:
[----:B------:R-:W-:Y:S05]  /*3d90*/  BSYNC B1 ;  /* 0x0000000000017941 */ /* 0x000fea0003800000 */
.L_x_108:
        /* <DEDUP_REMOVED lines=10> */
.L_x_111:
[----:B------:R-:W-:Y:S05]  /*3e40*/  BSYNC B1 ;  /* 0x0000000000017941 */ /* 0x000fea0003800000 */
.L_x_110:
        /* <DEDUP_REMOVED lines=10> */
.L_x_113:
[----:B------:R-:W-:Y:S05]  /*3ef0*/  BSYNC B1 ;  /* 0x0000000000017941 */ /* 0x000fea0003800000 */
.L_x_112:
        /* <DEDUP_REMOVED lines=9> */
.L_x_115:
[----:B------:R-:W-:Y:S05]  /*3f90*/  BSYNC B1 ;  /* 0x0000000000017941 */ /* 0x000fea0003800000 */
.L_x_114:
        /* <DEDUP_REMOVED lines=9> */
.L_x_117:
[----:B------:R-:W-:Y:S05]  /*4030*/  BSYNC B1 ;  /* 0x0000000000017941 */ /* 0x000fea0003800000 */
.L_x_116:
        /* <DEDUP_REMOVED lines=10> */
.L_x_119:
[----:B------:R-:W-:Y:S05]  /*40e0*/  BSYNC B1 ;  /* 0x0000000000017941 */ /* 0x000fea0003800000 */
.L_x_118:
        /* <DEDUP_REMOVED lines=10> */
.L_x_121:
[----:B------:R-:W-:Y:S05]  /*4190*/  BSYNC B1 ;  /* 0x0000000000017941 */ /* 0x000fea0003800000 */
.L_x_120:
        /* <DEDUP_REMOVED lines=9> */
.L_x_123:
[----:B------:R-:W-:Y:S05]  /*4230*/  BSYNC B1 ;  /* 0x0000000000017941 */ /* 0x000fea0003800000 */
.L_x_122:
        /* <DEDUP_REMOVED lines=9> */
.L_x_125:
[----:B------:R-:W-:Y:S05]  /*42d0*/  BSYNC B1 ;  /* 0x0000000000017941 */ /* 0x000fea0003800000 */
.L_x_124:
        /* <DEDUP_REMOVED lines=10> */
.L_x_127:
[----:B------:R-:W-:Y:S05]  /*4380*/  BSYNC B1 ;  /* 0x0000000000017941 */ /* 0x000fea0003800000 */
.L_x_126:
        /* <DEDUP_REMOVED lines=10> */
.L_x_129:
[----:B------:R-:W-:Y:S05]  /*4430*/  BSYNC B1 ;  /* 0x0000000000017941 */ /* 0x000fea0003800000 */
.L_x_128:
        /* <DEDUP_REMOVED lines=9> */
.L_x_131:
[----:B------:R-:W-:Y:S05]  /*44d0*/  BSYNC B1 ;  /* 0x0000000000017941 */ /* 0x000fea0003800000 */
.L_x_130:
        /* <DEDUP_REMOVED lines=9> */
.L_x_133:
[----:B------:R-:W-:Y:S05]  /*4570*/  BSYNC B1 ;  /* 0x0000000000017941 */ /* 0x000fea0003800000 */
.L_x_132:
        /* <DEDUP_REMOVED lines=10> */
.L_x_135:
[----:B------:R-:W-:Y:S05]  /*4620*/  BSYNC B1 ;  /* 0x0000000000017941 */ /* 0x000fea0003800000 */
.L_x_134:
        /* <DEDUP_REMOVED lines=10> */
.L_x_137:
[----:B------:R-:W-:Y:S05]  /*46d0*/  BSYNC B1 ;  /* 0x0000000000017941 */ /* 0x000fea0003800000 */
.L_x_136:
        /* <DEDUP_REMOVED lines=9> */
.L_x_139:
[----:B------:R-:W-:Y:S05]  /*4770*/  BSYNC B1 ;  /* 0x0000000000017941 */ /* 0x000fea0003800000 */
.L_x_138:
        /* <DEDUP_REMOVED lines=9> */
.L_x_141:
[----:B------:R-:W-:Y:S05]  /*4810*/  BSYNC B1 ;  /* 0x0000000000017941 */ /* 0x000fea0003800000 */
.L_x_140:
        /* <DEDUP_REMOVED lines=10> */
.L_x_143:
[----:B------:R-:W-:Y:S05]  /*48c0*/  BSYNC B1 ;  /* 0x0000000000017941 */ /* 0x000fea0003800000 */
.L_x_142:
        /* <DEDUP_REMOVED lines=10> */
.L_x_145:
[----:B------:R-:W-:Y:S05]  /*4970*/  BSYNC B1 ;  /* 0x0000000000017941 */ /* 0x000fea0003800000 */
.L_x_144:
        /* <DEDUP_REMOVED lines=9> */
.L_x_147:
[----:B------:R-:W-:Y:S05]  /*4a10*/  BSYNC B1 ;  /* 0x0000000000017941 */ /* 0x000fea0003800000 */
.L_x_146:
        /* <DEDUP_REMOVED lines=9> */
.L_x_149:
[----:B------:R-:W-:Y:S05]  /*4ab0*/  BSYNC B1 ;  /* 0x0000000000017941 */ /* 0x000fea0003800000 */
.L_x_148:
        /* <DEDUP_REMOVED lines=10> */
.L_x_151:
[----:B------:R-:W-:Y:S05]  /*4b60*/  BSYNC B1 ;  /* 0x0000000000017941 */ /* 0x000fea0003800000 */
.L_x_150:
[----:B-----5:R-:W-:Y:S01]  /*4b70*/  HADD2.F32 R5, -RZ, R24.H0_H0 ;  /* 0x20000018ff057230 */ /* 0x020fe20000004100 */
[----:B------:R-:W-:Y:S01]  /*4b80*/  ISETP.GT.AND P0, PT, R4, 0x79, PT ;  /* 0x000000790400780c */ /* 0x000fe20003f04270 */
[----:B------:R-:W-:Y:S01]  /*4b90*/  @P2 IMAD.MOV.U32 R4, RZ, RZ, R10 ;  /* 0x000000ffff042224 */ /* 0x000fe200078e000a */
[----:B------:R-:W-:Y:S02]  /*4ba0*/  BSSY B1, `(.L_x_152) ;  /* 0x000000a000017945 */ /* 0x000fe40003800000 */
[----:B------:R-:W-:Y:S01]  /*4bb0*/  FMUL R5, R5, R90 ;  /* 0x0000005a05057220 */ /* 0x000fe20000400000 */
[----:B------:R-:W-:-:S03]  /*4bc0*/  ISETP.GT.AND P3, PT, R3, RZ, P0 ;  /* 0x000000ff0300720c */ /* 0x000fc60000764270 */
[----:B------:R-:W-:-:S05]  /*4bd0*/  FFMA R5, R84, R23, R5 ;  /* 0x0000001754057223 */ /* 0x000fca0000000005 */
[----:B------:R-:W-:-:S04]  /*4be0*/  F2FP.F16.F32.PACK_AB R5, RZ, R5 ;  /* 0x00000005ff05723e */ /* 0x000fc800000000ff */
[----:B0-----:R-:W-:Y:S01]  /*4bf0*/  PRMT R14, R5, 0x7610, R14 ;  /* 0x00007610050e7816 */ /* 0x001fe2000000000e */
[----:B------:R-:W-:-:S05]  /*4c00*/  @P2 IMAD.MOV.U32 R5, RZ, RZ, R11 ;  /* 0x000000ffff052224 */ /* 0x000fca00078e000b */
[----:B------:R0:W-:Y:S01]  /*4c10*/  @P2 STG.E.U16 desc[UR36][R4.64+0xf0], R14 ;  /* 0x0000f00e04002986 */ /* 0x0001e2000c101524 */
[----:B------:R-:W-:Y:S05]  /*4c20*/  @!P3 BRA `(.L_x_153) ;  /* 0x000000000004b947 */ /* 0x000fea0003800000 */
[----:B------:R0:W5:Y:S02]  /*4c30*/  LDG.E.LTC128B.U16 R24, desc[UR36][R6.64+0xf2] ;  /* 0x0000f22406187981 */ /* 0x000164000c1e1520 */
.L_x_153:
[----:B------:R-:W-:Y:S05]  /*4c40*/  BSYNC B1 ;  /* 0x0000000000017941 */ /* 0x000fea0003800000 */
.L_x_152:
        /* <DEDUP_REMOVED lines=9> */
.L_x_155:
[----:B------:R-:W-:Y:S05]  /*4ce0*/  BSYNC B1 ;  /* 0x0000000000017941 */ /* 0x000fea0003800000 */
.L_x_154:
[----:B-----5:R-:W-:Y:S01]  /*4cf0*/  HADD2.F32 R5, -RZ, R24.H0_H0 ;  /* 0x20000018ff057230 */ /* 0x020fe20000004100 */
[----:B------:R-:W-:Y:S01]  /*4d00*/  ISETP.GT.AND P0, PT, R3, 0x8, P0 ;  /* 0x000000080300780c */ /* 0x000fe20000704270 */
[----:B0-----:R-:W-:Y:S01]  /*4d10*/  @P1 IMAD.MOV.U32 R4, RZ, RZ, R12 ;  /* 0x000000ffff041224 */ /* 0x001fe200078e000c */
[----:B------:R-:W-:Y:S02]  /*4d20*/  BSSY B1, `(.L_x_156) ;  /* 0x0000009000017945 */ /* 0x000fe40003800000 */
[----:B------:R-:W-:-:S04]  /*4d30*/  FMUL R5, R5, R90 ;  /* 0x0000005a05057220 */ /* 0x000fc80000400000 */
[----:B------:R-:W-:-:S05]  /*4d40*/  FFMA R5, R86, R23, R5 ;  /* 0x0000001756057223 */ /* 0x000fca0000000005 */
[----:B------:R-:W-:-:S04]  /*4d50*/  F2FP.F16.F32.PACK_AB R5, RZ, R5 ;  /* 0x00000005ff05723e */ /* 0x000fc800000000ff */
[----:B-1-3--:R-:W-:Y:S01]  /*4d60*/  PRMT R6, R5, 0x7610, R6 ;  /* 0x0000761005067816 */ /* 0x00afe20000000006 */
[----:B------:R-:W-:-:S05]  /*4d70*/  @P1 IMAD.MOV.U32 R5, RZ, RZ, R13 ;  /* 0x000000ffff051224 */ /* 0x000fca00078e000d */
[----:B------:R0:W-:Y:S01]  /*4d80*/  @P1 STG.E.U16 desc[UR36][R4.64+0xf0], R6 ;  /* 0x0000f00604001986 */ /* 0x0001e2000c101524 */
[----:B------:R-:W-:Y:S05]  /*4d90*/  @!P0 BRA `(.L_x_157) ;  /* 0x0000000000048947 */ /* 0x000fea0003800000 */
[----:B------:R1:W5:Y:S02]  /*4da0*/  LDG.E.LTC128B.U16 R24, desc[UR36][R8.64+0xf2] ;  /* 0x0000f22408187981 */ /* 0x000364000c1e1520 */
.L_x_157:
[----:B------:R-:W-:Y:S05]  /*4db0*/  BSYNC B1 ;  /* 0x0000000000017941 */ /* 0x000fea0003800000 */
.L_x_156:
[----:B------:R-:W-:Y:S05]  /*4dc0*/  @!P0 BRA `(.L_x_158) ;  /* 0x0000001000e88947 */ /* 0x000fea0003800000 */
[----:B-----5:R-:W-:-:S05]  /*4dd0*/  HADD2.F32 R3, -RZ, R24.H0_H0 ;  /* 0x20000018ff037230 */ /* 0x020fca0000004100 */
[----:B0-----:R-:W-:-:S04]  /*4de0*/  FMUL R4, R3, R90 ;  /* 0x0000005a03047220 */ /* 0x001fc80000400000 */
[----:B------:R-:W-:-:S05]  /*4df0*/  FFMA R4, R87, R23, R4 ;  /* 0x0000001757047223 */ /* 0x000fca0000000004 */
[----:B------:R-:W-:-:S05]  /*4e00*/  F2FP.F16.F32.PACK_AB R4, RZ, R4 ;  /* 0x00000004ff04723e */ /* 0x000fca00000000ff */
[----:B------:R3:W-:Y:S01]  /*4e10*/  STG.E.U16 desc[UR36][R12.64+0xf2], R4 ;  /* 0x0000f2040c007986 */ /* 0x0007e2000c101524 */
[----:B------:R-:W-:Y:S05]  /*4e20*/  BRA `(.L_x_158) ;  /* 0x0000001000d07947 */ /* 0x000fea0003800000 */
.L_x_33:
[----:B------:R-:W-:Y:S01]  /*4e30*/  ISETP.GT.AND P3, PT, R4, 0x1, PT ;  /* 0x000000010400780c */ /* 0x000fe20003f64270 */
[----:B------:R-:W-:Y:S01]  /*4e40*/  ULDC.64 UR4, c[0x0][0x5c0] ;  /* 0x0001700000047ab9 */ /* 0x000fe20000000a00 */
[-C--:B------:R-:W-:Y:S01]  /*4e50*/  FMUL R24, R24, R23.reuse ;  /* 0x0000001718187220 */ /* 0x080fe20000400000 */
[----:B------:R-:W-:Y:S01]  /*4e60*/  LEA R6, P4, R106, UR4, 0x1 ;  /* 0x000000046a067c11 */ /* 0x000fe2000f8808ff */
[-C--:B------:R-:W-:Y:S01]  /*4e70*/  FMUL R25, R25, R23.reuse ;  /* 0x0000001719197220 */ /* 0x080fe20000400000 */
[----:B------:R-:W-:Y:S01]  /*4e80*/  ISETP.GT.AND P0, PT, R3, RZ, P3 ;  /* 0x000000ff0300720c */ /* 0x000fe20001f04270 */
[-C--:B------:R-:W-:Y:S01]  /*4e90*/  FMUL R26, R26, R23.reuse ;  /* 0x000000171a1a7220 */ /* 0x080fe20000400000 */
[----:B------:R-:W-:Y:S01]  /*4ea0*/  F2FP.F16.F32.PACK_AB R24, RZ, R24 ;  /* 0x00000018ff18723e */ /* 0x000fe200000000ff */
[-C--:B------:R-:W-:Y:S01]  /*4eb0*/  FMUL R27, R27, R23.reuse ;  /* 0x000000171b1b7220 */ /* 0x080fe20000400000 */
[----:B------:R-:W-:Y:S01]  /*4ec0*/  LEA.HI.X R7, R106, UR5, R103, 0x1, P4 ;  /* 0x000000056a077c11 */ /* 0x000fe2000a0f0c67 */
[----:B------:R-:W-:Y:S01]  /*4ed0*/  FMUL R28, R28, R23 ;  /* 0x000000171c1c7220 */ /* 0x000fe20000400000 */
[----:B------:R-:W-:Y:S01]  /*4ee0*/  F2FP.F16.F32.PACK_AB R25, RZ, R25 ;  /* 0x00000019ff19723e */ /* 0x000fe200000000ff */
[-C--:B------:R-:W-:Y:S01]  /*4ef0*/  FMUL R29, R29, R23.reuse ;  /* 0x000000171d1d7220 */ /* 0x080fe20000400000 */
[----:B------:R-:W-:Y:S01]  /*4f00*/  ISETP.GT.AND P2, PT, R3, 0x8, P2 ;  /* 0x000000080300780c */ /* 0x000fe20001744270 */
[----:B------:R-:W-:Y:S01]  /*4f10*/  @P1 STG.E.U16 desc[UR36][R6.64], R24 ;  /* 0x0000001806001986 */ /* 0x000fe2000c101524 */
[----:B------:R-:W-:Y:S01]  /*4f20*/  ISETP.GT.AND P1, PT, R4, 0x8, PT ;  /* 0x000000080400780c */ /* 0x000fe20003f24270 */
[-C--:B------:R-:W-:Y:S01]  /*4f30*/  FMUL R30, R30, R23.reuse ;  /* 0x000000171e1e7220 */ /* 0x080fe20000400000 */
[C---:B------:R-:W-:Y:S01]  /*4f40*/  SHF.L.U64.HI R5, R91.reuse, 0x1, R92 ;  /* 0x000000015b057819 */ /* 0x040fe2000001025c */
[----:B------:R-:W-:Y:S01]  /*4f50*/  @P0 STG.E.U16 desc[UR36][R6.64+0x2], R25 ;  /* 0x0000021906000986 */ /* 0x000fe2000c101524 */
[----:B------:R-:W-:Y:S01]  /*4f60*/  LEA R8, P5, R91, R6, 0x1 ;  /* 0x000000065b087211 */ /* 0x000fe200078a08ff */
[-C--:B------:R-:W-:Y:S01]  /*4f70*/  FMUL R31, R31, R23.reuse ;  /* 0x000000171f1f7220 */ /* 0x080fe20000400000 */
[----:B------:R-:W-:Y:S01]  /*4f80*/  ISETP.GT.AND P3, PT, R3, 0x8, P3 ;  /* 0x000000080300780c */ /* 0x000fe20001f64270 */
[-C--:B------:R-:W-:Y:S01]  /*4f90*/  FMUL R32, R32, R23.reuse ;  /* 0x0000001720207220 */ /* 0x080fe20000400000 */
[----:B------:R-:W-:Y:S01]  /*4fa0*/  ISETP.GT.AND P0, PT, R4, 0x9, PT ;  /* 0x000000090400780c */ /* 0x000fe20003f04270 */
[----:B------:R-:W-:Y:S01]  /*4fb0*/  IMAD.X R9, R5, 0x1, R7, P5 ;  /* 0x0000000105097824 */ /* 0x000fe200028e0607 */
[----:B------:R-:W-:Y:S01]  /*4fc0*/  ISETP.GT.AND P4, PT, R3, RZ, P1 ;  /* 0x000000ff0300720c */ /* 0x000fe20000f84270 */
[-C--:B------:R-:W-:Y:S01]  /*4fd0*/  FMUL R33, R33, R23.reuse ;  /* 0x0000001721217220 */ /* 0x080fe20000400000 */
[----:B------:R-:W-:Y:S01]  /*4fe0*/  F2FP.F16.F32.PACK_AB R26, RZ, R26 ;  /* 0x0000001aff1a723e */ /* 0x000fe200000000ff */
[-C--:B------:R-:W-:Y:S01]  /*4ff0*/  FMUL R34, R34, R23.reuse ;  /* 0x0000001722227220 */ /* 0x080fe20000400000 */
[----:B------:R-:W-:Y:S01]  /*5000*/  ISETP.GT.AND P5, PT, R3, RZ, P0 ;  /* 0x000000ff0300720c */ /* 0x000fe200007a4270 */
[----:B------:R-:W-:Y:S01]  /*5010*/  FMUL R35, R35, R23 ;  /* 0x0000001723237220 */ /* 0x000fe20000400000 */
[----:B------:R-:W-:Y:S01]  /*5020*/  F2FP.F16.F32.PACK_AB R27, RZ, R27 ;  /* 0x0000001bff1b723e */ /* 0x000fe200000000ff */
[----:B------:R-:W-:Y:S01]  /*5030*/  @P2 STG.E.U16 desc[UR36][R8.64], R26 ;  /* 0x0000001a08002986 */ /* 0x000fe2000c101524 */
[----:B------:R-:W-:Y:S01]  /*5040*/  F2FP.F16.F32.PACK_AB R28, RZ, R28 ;  /* 0x0000001cff1c723e */ /* 0x000fe200000000ff */
[-C--:B------:R-:W-:Y:S01]  /*5050*/  FMUL R36, R36, R23.reuse ;  /* 0x0000001724247220 */ /* 0x080fe20000400000 */
[----:B------:R-:W-:Y:S01]  /*5060*/  ISETP.GT.AND P2, PT, R3, 0x8, P1 ;  /* 0x000000080300780c */ /* 0x000fe20000f44270 */
[----:B------:R-:W-:Y:S01]  /*5070*/  @P3 STG.E.U16 desc[UR36][R8.64+0x2], R27 ;  /* 0x0000021b08003986 */ /* 0x000fe2000c101524 */
[----:B------:R-:W-:Y:S01]  /*5080*/  ISETP.GT.AND P1, PT, R4, 0x10, PT ;  /* 0x000000100400780c */ /* 0x000fe20003f24270 */
[----:B------:R-:W-:Y:S01]  /*5090*/  FMUL R37, R37, R23 ;  /* 0x0000001725257220 */ /* 0x000fe20000400000 */
[----:B------:R-:W-:Y:S01]  /*50a0*/  F2FP.F16.F32.PACK_AB R29, RZ, R29 ;  /* 0x0000001dff1d723e */ /* 0x000fe200000000ff */
[----:B------:R-:W-:Y:S01]  /*50b0*/  @P4 STG.E.U16 desc[UR36][R6.64+0x10], R28 ;  /* 0x0000101c06004986 */ /* 0x000fe2000c101524 */
[C---:B------:R-:W-:Y:S01]  /*50c0*/  ISETP.GT.AND P3, PT, R3.reuse, 0x8, P0 ;  /* 0x000000080300780c */ /* 0x040fe20000764270 */
[-C--:B------:R-:W-:Y:S01]  /*50d0*/  FMUL R38, R38, R23.reuse ;  /* 0x0000001726267220 */ /* 0x080fe20000400000 */
[----:B------:R-:W-:Y:S01]  /*50e0*/  ISETP.GT.AND P0, PT, R4, 0x11, PT ;  /* 0x000000110400780c */ /* 0x000fe20003f04270 */
[----:B------:R-:W-:Y:S01]  /*50f0*/  @P5 STG.E.U16 desc[UR36][R6.64+0x12], R29 ;  /* 0x0000121d06005986 */ /* 0x000fe2000c101524 */
        /* <DEDUP_REMOVED lines=161> */
[----:B------:R-:W-:Y:S01]  /*5b10*/  FMUL R87, R87, R23 ;  /* 0x0000001757577220 */ /* 0x000fe20000400000 */
[----:B------:R-:W-:-:S02]  /*5b20*/  F2FP.F16.F32.PACK_AB R62, RZ, R62 ;  /* 0x0000003eff3e723e */ /* 0x000fc400000000ff */
[C---:B------:R-:W-:Y:S02]  /*5b30*/  ISETP.GT.AND P5, PT, R3.reuse, RZ, P0 ;  /* 0x000000ff0300720c */ /* 0x040fe400007a4270 */
[----:B------:R-:W-:Y:S01]  /*5b40*/  F2FP.F16.F32.PACK_AB R63, RZ, R63 ;  /* 0x0000003fff3f723e */ /* 0x000fe200000000ff */
[----:B------:R-:W-:Y:S01]  /*5b50*/  @P2 STG.E.U16 desc[UR36][R8.64+0x90], R62 ;  /* 0x0000903e08002986 */ /* 0x000fe2000c101524 */
[----:B------:R-:W-:Y:S02]  /*5b60*/  F2FP.F16.F32.PACK_AB R64, RZ, R64 ;  /* 0x00000040ff40723e */ /* 0x000fe400000000ff */
[C---:B------:R-:W-:Y:S01]  /*5b70*/  ISETP.GT.AND P2, PT, R3.reuse, 0x8, P1 ;  /* 0x000000080300780c */ /* 0x040fe20000f44270 */
[----:B------:R-:W-:Y:S01]  /*5b80*/  @P3 STG.E.U16 desc[UR36][R8.64+0x92], R63 ;  /* 0x0000923f08003986 */ /* 0x000fe2000c101524 */
[----:B------:R-:W-:Y:S02]  /*5b90*/  ISETP.GT.AND P1, PT, R4, 0x58, PT ;  /* 0x000000580400780c */ /* 0x000fe40003f24270 */
[----:B------:R-:W-:Y:S01]  /*5ba0*/  F2FP.F16.F32.PACK_AB R65, RZ, R65 ;  /* 0x00000041ff41723e */ /* 0x000fe200000000ff */
[----:B------:R-:W-:Y:S01]  /*5bb0*/  @P4 STG.E.U16 desc[UR36][R6.64+0xa0], R64 ;  /* 0x0000a04006004986 */ /* 0x000fe2000c101524 */
[----:B------:R-:W-:-:S02]  /*5bc0*/  ISETP.GT.AND P3, PT, R3, 0x8, P0 ;  /* 0x000000080300780c */ /* 0x000fc40000764270 */
[----:B------:R-:W-:Y:S01]  /*5bd0*/  ISETP.GT.AND P0, PT, R4, 0x59, PT ;  /* 0x000000590400780c */ /* 0x000fe20003f04270 */
[----:B------:R-:W-:Y:S01]  /*5be0*/  @P5 STG.E.U16 desc[UR36][R6.64+0xa2], R65 ;  /* 0x0000a24106005986 */ /* 0x000fe2000c101524 */
[C---:B------:R-:W-:Y:S02]  /*5bf0*/  ISETP.GT.AND P4, PT, R3.reuse, RZ, P1 ;  /* 0x000000ff0300720c */ /* 0x040fe40000f84270 */
[----:B------:R-:W-:Y:S02]  /*5c00*/  F2FP.F16.F32.PACK_AB R66, RZ, R66 ;  /* 0x00000042ff42723e */ /* 0x000fe400000000ff */
[----:B------:R-:W-:Y:S02]  /*5c10*/  ISETP.GT.AND P5, PT, R3, RZ, P0 ;  /* 0x000000ff0300720c */ /* 0x000fe400007a4270 */
[----:B------:R-:W-:Y:S01]  /*5c20*/  F2FP.F16.F32.PACK_AB R67, RZ, R67 ;  /* 0x00000043ff43723e */ /* 0x000fe200000000ff */
[----:B------:R-:W-:Y:S01]  /*5c30*/  @P2 STG.E.U16 desc[UR36][R8.64+0xa0], R66 ;  /* 0x0000a04208002986 */ /* 0x000fe2000c101524 */
[----:B------:R-:W-:-:S02]  /*5c40*/  F2FP.F16.F32.PACK_AB R68, RZ, R68 ;  /* 0x00000044ff44723e */ /* 0x000fc400000000ff */
[C---:B------:R-:W-:Y:S01]  /*5c50*/  ISETP.GT.AND P2, PT, R3.reuse, 0x8, P1 ;  /* 0x000000080300780c */ /* 0x040fe20000f44270 */
[----:B------:R-:W-:Y:S01]  /*5c60*/  @P3 STG.E.U16 desc[UR36][R8.64+0xa2], R67 ;  /* 0x0000a24308003986 */ /* 0x000fe2000c101524 */
[C---:B------:R-:W-:Y:S02]  /*5c70*/  ISETP.GT.AND P1, PT, R4.reuse, 0x60, PT ;  /* 0x000000600400780c */ /* 0x040fe40003f24270 */
[----:B------:R-:W-:Y:S01]  /*5c80*/  F2FP.F16.F32.PACK_AB R69, RZ, R69 ;  /* 0x00000045ff45723e */ /* 0x000fe200000000ff */
[----:B------:R-:W-:Y:S01]  /*5c90*/  @P4 STG.E.U16 desc[UR36][R6.64+0xb0], R68 ;  /* 0x0000b04406004986 */ /* 0x000fe2000c101524 */
[C---:B------:R-:W-:Y:S02]  /*5ca0*/  ISETP.GT.AND P3, PT, R3.reuse, 0x8, P0 ;  /* 0x000000080300780c */ /* 0x040fe40000764270 */
[----:B------:R-:W-:Y:S01]  /*5cb0*/  ISETP.GT.AND P0, PT, R4, 0x61, PT ;  /* 0x000000610400780c */ /* 0x000fe20003f04270 */
[----:B------:R-:W-:Y:S01]  /*5cc0*/  @P5 STG.E.U16 desc[UR36][R6.64+0xb2], R69 ;  /* 0x0000b24506005986 */ /* 0x000fe2000c101524 */
[----:B------:R-:W-:-:S02]  /*5cd0*/  ISETP.GT.AND P4, PT, R3, RZ, P1 ;  /* 0x000000ff0300720c */ /* 0x000fc40000f84270 */
[C---:B------:R-:W-:Y:S02]  /*5ce0*/  ISETP.GT.AND P5, PT, R3.reuse, RZ, P0 ;  /* 0x000000ff0300720c */ /* 0x040fe400007a4270 */
[----:B------:R-:W-:Y:S02]  /*5cf0*/  F2FP.F16.F32.PACK_AB R70, RZ, R70 ;  /* 0x00000046ff46723e */ /* 0x000fe400000000ff */
[----:B------:R-:W-:Y:S02]  /*5d00*/  F2FP.F16.F32.PACK_AB R71, RZ, R71 ;  /* 0x00000047ff47723e */ /* 0x000fe400000000ff */
[----:B------:R-:W-:Y:S01]  /*5d10*/  F2FP.F16.F32.PACK_AB R72, RZ, R72 ;  /* 0x00000048ff48723e */ /* 0x000fe200000000ff */
[----:B------:R-:W-:Y:S01]  /*5d20*/  @P2 STG.E.U16 desc[UR36][R8.64+0xb0], R70 ;  /* 0x0000b04608002986 */ /* 0x000fe2000c101524 */
[----:B------:R-:W-:Y:S02]  /*5d30*/  F2FP.F16.F32.PACK_AB R73, RZ, R73 ;  /* 0x00000049ff49723e */ /* 0x000fe400000000ff */
[C---:B------:R-:W-:Y:S01]  /*5d40*/  ISETP.GT.AND P1, PT, R3.reuse, 0x8, P1 ;  /* 0x000000080300780c */ /* 0x040fe20000f24270 */
[----:B------:R-:W-:Y:S01]  /*5d50*/  @P3 STG.E.U16 desc[UR36][R8.64+0xb2], R71 ;  /* 0x0000b24708003986 */ /* 0x000fe2000c101524 */
[----:B------:R-:W-:-:S02]  /*5d60*/  ISETP.GT.AND P2, PT, R3, 0x8, P0 ;  /* 0x000000080300780c */ /* 0x000fc40000744270 */
[C---:B------:R-:W-:Y:S01]  /*5d70*/  ISETP.GT.AND P0, PT, R4.reuse, 0x69, PT ;  /* 0x000000690400780c */ /* 0x040fe20003f04270 */
[----:B------:R-:W-:Y:S01]  /*5d80*/  @P4 STG.E.U16 desc[UR36][R6.64+0xc0], R72 ;  /* 0x0000c04806004986 */ /* 0x000fe2000c101524 */
[----:B------:R-:W-:Y:S02]  /*5d90*/  ISETP.GT.AND P4, PT, R4, 0x68, PT ;  /* 0x000000680400780c */ /* 0x000fe40003f84270 */
[----:B------:R-:W-:Y:S01]  /*5da0*/  F2FP.F16.F32.PACK_AB R74, RZ, R74 ;  /* 0x0000004aff4a723e */ /* 0x000fe200000000ff */
[----:B------:R-:W-:Y:S01]  /*5db0*/  @P5 STG.E.U16 desc[UR36][R6.64+0xc2], R73 ;  /* 0x0000c24906005986 */ /* 0x000fe2000c101524 */
[C---:B------:R-:W-:Y:S02]  /*5dc0*/  ISETP.GT.AND P5, PT, R3.reuse, RZ, P4 ;  /* 0x000000ff0300720c */ /* 0x040fe400027a4270 */
[----:B------:R-:W-:Y:S01]  /*5dd0*/  ISETP.GT.AND P3, PT, R3, RZ, P0 ;  /* 0x000000ff0300720c */ /* 0x000fe20000764270 */
[----:B------:R-:W-:Y:S01]  /*5de0*/  @P1 STG.E.U16 desc[UR36][R8.64+0xc0], R74 ;  /* 0x0000c04a08001986 */ /* 0x000fe2000c101524 */
[----:B------:R-:W-:-:S02]  /*5df0*/  F2FP.F16.F32.PACK_AB R75, RZ, R75 ;  /* 0x0000004bff4b723e */ /* 0x000fc400000000ff */
[----:B------:R-:W-:Y:S02]  /*5e00*/  F2FP.F16.F32.PACK_AB R76, RZ, R76 ;  /* 0x0000004cff4c723e */ /* 0x000fe400000000ff */
[C---:B------:R-:W-:Y:S01]  /*5e10*/  ISETP.GT.AND P4, PT, R3.reuse, 0x8, P4 ;  /* 0x000000080300780c */ /* 0x040fe20002784270 */
[----:B------:R-:W-:Y:S01]  /*5e20*/  @P2 STG.E.U16 desc[UR36][R8.64+0xc2], R75 ;  /* 0x0000c24b08002986 */ /* 0x000fe2000c101524 */
[----:B------:R-:W-:Y:S02]  /*5e30*/  F2FP.F16.F32.PACK_AB R77, RZ, R77 ;  /* 0x0000004dff4d723e */ /* 0x000fe400000000ff */
[C---:B------:R-:W-:Y:S01]  /*5e40*/  ISETP.GT.AND P2, PT, R4.reuse, 0x71, PT ;  /* 0x000000710400780c */ /* 0x040fe20003f44270 */
[----:B------:R-:W-:Y:S01]  /*5e50*/  @P5 STG.E.U16 desc[UR36][R6.64+0xd0], R76 ;  /* 0x0000d04c06005986 */ /* 0x000fe2000c101524 */
[----:B------:R-:W-:Y:S02]  /*5e60*/  ISETP.GT.AND P5, PT, R3, 0x8, P0 ;  /* 0x000000080300780c */ /* 0x000fe400007a4270 */
[C---:B------:R-:W-:Y:S01]  /*5e70*/  ISETP.GT.AND P1, PT, R4.reuse, 0x78, PT ;  /* 0x000000780400780c */ /* 0x040fe20003f24270 */
[----:B------:R-:W-:Y:S01]  /*5e80*/  @P3 STG.E.U16 desc[UR36][R6.64+0xd2], R77 ;  /* 0x0000d24d06003986 */ /* 0x000fe2000c101524 */
[----:B------:R-:W-:-:S02]  /*5e90*/  ISETP.GT.AND P3, PT, R4, 0x70, PT ;  /* 0x000000700400780c */ /* 0x000fc40003f64270 */
[----:B------:R-:W-:Y:S01]  /*5ea0*/  ISETP.GT.AND P0, PT, R4, 0x79, PT ;  /* 0x000000790400780c */ /* 0x000fe20003f04270 */
[----:B------:R-:W-:Y:S01]  /*5eb0*/  @P4 IMAD.MOV.U32 R4, RZ, RZ, R8 ;  /* 0x000000ffff044224 */ /* 0x000fe200078e0008 */
[----:B------:R-:W-:Y:S01]  /*5ec0*/  F2FP.F16.F32.PACK_AB R78, RZ, R78 ;  /* 0x0000004eff4e723e */ /* 0x000fe200000000ff */
[----:B------:R-:W-:Y:S01]  /*5ed0*/  @P4 IMAD.MOV.U32 R5, RZ, RZ, R9 ;  /* 0x000000ffff054224 */ /* 0x000fe200078e0009 */
[----:B------:R-:W-:Y:S02]  /*5ee0*/  F2FP.F16.F32.PACK_AB R79, RZ, R79 ;  /* 0x0000004fff4f723e */ /* 0x000fe400000000ff */
[----:B------:R-:W-:Y:S02]  /*5ef0*/  F2FP.F16.F32.PACK_AB R80, RZ, R80 ;  /* 0x00000050ff50723e */ /* 0x000fe400000000ff */
[----:B------:R0:W-:Y:S01]  /*5f00*/  @P4 STG.E.U16 desc[UR36][R4.64+0xd0], R78 ;  /* 0x0000d04e04004986 */ /* 0x0001e2000c101524 */
[----:B------:R-:W-:Y:S02]  /*5f10*/  ISETP.GT.AND P4, PT, R3, RZ, P2 ;  /* 0x000000ff0300720c */ /* 0x000fe40001784270 */
[----:B------:R-:W-:-:S02]  /*5f20*/  F2FP.F16.F32.PACK_AB R81, RZ, R81 ;  /* 0x00000051ff51723e */ /* 0x000fc400000000ff */
[----:B------:R-:W-:Y:S02]  /*5f30*/  ISETP.GT.AND P2, PT, R3, 0x8, P2 ;  /* 0x000000080300780c */ /* 0x000fe40001744270 */
[----:B------:R-:W-:Y:S02]  /*5f40*/  F2FP.F16.F32.PACK_AB R82, RZ, R82 ;  /* 0x00000052ff52723e */ /* 0x000fe400000000ff */
[----:B------:R-:W-:Y:S02]  /*5f50*/  F2FP.F16.F32.PACK_AB R83, RZ, R83 ;  /* 0x00000053ff53723e */ /* 0x000fe400000000ff */
[----:B------:R-:W-:Y:S01]  /*5f60*/  F2FP.F16.F32.PACK_AB R84, RZ, R84 ;  /* 0x00000054ff54723e */ /* 0x000fe200000000ff */
[----:B0-----:R-:W-:Y:S01]  /*5f70*/  @P5 IMAD.MOV.U32 R4, RZ, RZ, R8 ;  /* 0x000000ffff045224 */ /* 0x001fe200078e0008 */
[----:B------:R-:W-:Y:S01]  /*5f80*/  F2FP.F16.F32.PACK_AB R85, RZ, R85 ;  /* 0x00000055ff55723e */ /* 0x000fe200000000ff */
[----:B------:R-:W-:Y:S01]  /*5f90*/  @P5 IMAD.MOV.U32 R5, RZ, RZ, R9 ;  /* 0x000000ffff055224 */ /* 0x000fe200078e0009 */
[----:B------:R-:W-:-:S02]  /*5fa0*/  F2FP.F16.F32.PACK_AB R86, RZ, R86 ;  /* 0x00000056ff56723e */ /* 0x000fc400000000ff */
[----:B------:R-:W-:Y:S02]  /*5fb0*/  F2FP.F16.F32.PACK_AB R87, RZ, R87 ;  /* 0x00000057ff57723e */ /* 0x000fe400000000ff */
[----:B------:R0:W-:Y:S01]  /*5fc0*/  @P5 STG.E.U16 desc[UR36][R4.64+0xd2], R79 ;  /* 0x0000d24f04005986 */ /* 0x0001e2000c101524 */
[C---:B------:R-:W-:Y:S02]  /*5fd0*/  ISETP.GT.AND P5, PT, R3.reuse, RZ, P3 ;  /* 0x000000ff0300720c */ /* 0x040fe40001fa4270 */
[----:B------:R-:W-:-:S11]  /*5fe0*/  ISETP.GT.AND P3, PT, R3, 0x8, P3 ;  /* 0x000000080300780c */ /* 0x000fd60001f64270 */
[----:B0-----:R-:W-:Y:S02]  /*5ff0*/  @P5 IMAD.MOV.U32 R4, RZ, RZ, R6 ;  /* 0x000000ffff045224 */ /* 0x001fe400078e0006 */
[----:B------:R-:W-:-:S05]  /*6000*/  @P5 IMAD.MOV.U32 R5, RZ, RZ, R7 ;  /* 0x000000ffff055224 */ /* 0x000fca00078e0007 */
[----:B------:R0:W-:Y:S01]  /*6010*/  @P5 STG.E.U16 desc[UR36][R4.64+0xe0], R80 ;  /* 0x0000e05004005986 */ /* 0x0001e2000c101524 */
[C---:B------:R-:W-:Y:S02]  /*6020*/  ISETP.GT.AND P5, PT, R3.reuse, RZ, P0 ;  /* 0x000000ff0300720c */ /* 0x040fe400007a4270 */
[----:B------:R-:W-:Y:S01]  /*6030*/  ISETP.GT.AND P0, PT, R3, 0x8, P0 ;  /* 0x000000080300780c */ /* 0x000fe20000704270 */
[----:B0-----:R-:W-:Y:S02]  /*6040*/  @P4 IMAD.MOV.U32 R4, RZ, RZ, R6 ;  /* 0x000000ffff044224 */ /* 0x001fe400078e0006 */
[----:B------:R-:W-:-:S05]  /*6050*/  @P4 IMAD.MOV.U32 R5, RZ, RZ, R7 ;  /* 0x000000ffff054224 */ /* 0x000fca00078e0007 */
[----:B------:R0:W-:Y:S01]  /*6060*/  @P4 STG.E.U16 desc[UR36][R4.64+0xe2], R81 ;  /* 0x0000e25104004986 */ /* 0x0001e2000c101524 */
[C---:B------:R-:W-:Y:S02]  /*6070*/  ISETP.GT.AND P4, PT, R3.reuse, RZ, P1 ;  /* 0x000000ff0300720c */ /* 0x040fe40000f84270 */
[----:B------:R-:W-:Y:S01]  /*6080*/  ISETP.GT.AND P1, PT, R3, 0x8, P1 ;  /* 0x000000080300780c */ /* 0x000fe20000f24270 */
[----:B0-----:R-:W-:Y:S02]  /*6090*/  @P3 IMAD.MOV.U32 R4, RZ, RZ, R8 ;  /* 0x000000ffff043224 */ /* 0x001fe400078e0008 */
[----:B------:R-:W-:-:S05]  /*60a0*/  @P3 IMAD.MOV.U32 R5, RZ, RZ, R9 ;  /* 0x000000ffff053224 */ /* 0x000fca00078e0009 */
[----:B------:R0:W-:Y:S02]  /*60b0*/  @P3 STG.E.U16 desc[UR36][R4.64+0xe0], R82 ;  /* 0x0000e05204003986 */ /* 0x0001e4000c101524 */
[----:B0-----:R-:W-:Y:S02]  /*60c0*/  @P2 IMAD.MOV.U32 R4, RZ, RZ, R8 ;  /* 0x000000ffff042224 */ /* 0x001fe400078e0008 */
[----:B------:R-:W-:-:S05]  /*60d0*/  @P2 IMAD.MOV.U32 R5, RZ, RZ, R9 ;  /* 0x000000ffff052224 */ /* 0x000fca00078e0009 */
[----:B------:R0:W-:Y:S02]  /*60e0*/  @P2 STG.E.U16 desc[UR36][R4.64+0xe2], R83 ;  /* 0x0000e25304002986 */ /* 0x0001e4000c101524 */
[----:B0-----:R-:W-:Y:S02]  /*60f0*/  @P4 IMAD.MOV.U32 R4, RZ, RZ, R6 ;  /* 0x000000ffff044224 */ /* 0x001fe400078e0006 */
[----:B------:R-:W-:-:S05]  /*6100*/  @P4 IMAD.MOV.U32 R5, RZ, RZ, R7 ;  /* 0x000000ffff054224 */ /* 0x000fca00078e0007 */
[----:B------:R0:W-:Y:S04]  /*6110*/  @P4 STG.E.U16 desc[UR36][R4.64+0xf0], R84 ;  /* 0x0000f05404004986 */ /* 0x0001e8000c101524 */
[----:B------:R1:W-:Y:S01]  /*6120*/  @P5 STG.E.U16 desc[UR36][R6.64+0xf2], R85 ;  /* 0x0000f25506005986 */ /* 0x0003e2000c101524 */
[----:B0-----:R-:W-:Y:S02]  /*6130*/  @P1 IMAD.MOV.U32 R4, RZ, RZ, R8 ;  /* 0x000000ffff041224 */ /* 0x001fe400078e0008 */
[----:B------:R-:W-:-:S05]  /*6140*/  @P1 IMAD.MOV.U32 R5, RZ, RZ, R9 ;  /* 0x000000ffff051224 */ /* 0x000fca00078e0009 */
[----:B------:R1:W-:Y:S04]  /*6150*/  @P1 STG.E.U16 desc[UR36][R4.64+0xf0], R86 ;  /* 0x0000f05604001986 */ /* 0x0003e8000c101524 */
[----:B------:R1:W-:Y:S02]  /*6160*/  @P0 STG.E.U16 desc[UR36][R8.64+0xf2], R87 ;  /* 0x0000f25708000986 */ /* 0x0003e4000c101524 */
.L_x_158:
[----:B------:R-:W-:Y:S05]  /*6170*/  BSYNC B0 ;  /* 0x0000000000007941 */ /* 0x000fea0003800000 */
.L_x_32:
[----:B------:R-:W-:Y:S01]  /*6180*/  IADD3 R16, P0, R16, UR38, RZ ;  /* 0x0000002610107c10 */ /* 0x000fe2000ff1e0ff */
[----:B------:R-:W-:Y:S01]  /*6190*/  ULDC.64 UR4, c[0x0][0x650] ;  /* 0x0001940000047ab9 */ /* 0x000fe20000000a00 */
[----:B------:R-:W-:Y:S01]  /*61a0*/  PRMT R3, RZ, 0x7610, R3 ;  /* 0x00007610ff037816 */ /* 0x000fe20000000003 */
[----:B------:R-:W-:Y:S01]  /*61b0*/  IMAD.MOV.U32 R100, RZ, RZ, -0x1 ;  /* 0xffffffffff647424 */ /* 0x000fe200078e00ff */
[----:B------:R-:W-:Y:S01]  /*61c0*/  IADD3.X R17, R17, UR41, RZ, P0, !PT ;  /* 0x0000002911117c10 */ /* 0x000fe200087fe4ff */
[----:B------:R-:W-:Y:S01]  /*61d0*/  IMAD.MOV.U32 R101, RZ, RZ, -0x1 ;  /* 0xffffffffff657424 */ /* 0x000fe200078e00ff */
[----:B------:R-:W-:-:S04]  /*61e0*/  ISETP.GE.U32.AND P0, PT, R16, UR4, PT ;  /* 0x0000000410007c0c */ /* 0x000fc8000bf06070 */
[----:B------:R-:W-:-:S13]  /*61f0*/  ISETP.GE.U32.AND.EX P0, PT, R17, UR5, PT, P0 ;  /* 0x0000000511007c0c */ /* 0x000fda000bf06100 */
[----:B------:R-:W-:Y:S05]  /*6200*/  @P0 BRA `(.L_x_159) ;  /* 0x00000004004c0947 */ /* 0x000fea0003800000 */
[----:B------:R-:W0:Y:S01]  /*6210*/  LDC.64 R10, c[0x0][0x628] ;  /* 0x00018a00ff0a7b82 */ /* 0x000e220000000a00 */
[----:B---3--:R-:W3:Y:S01]  /*6220*/  S2R R12, SR_CTAID.X ;  /* 0x00000000000c7919 */ /* 0x008ee20000002500 */
[----:B-12-4-:R-:W-:Y:S02]  /*6230*/  IMAD.MOV.U32 R8, RZ, RZ, R16 ;  /* 0x000000ffff087224 */ /* 0x016fe400078e0010 */
[----:B------:R-:W-:Y:S01]  /*6240*/  IMAD.MOV.U32 R9, RZ, RZ, R17 ;  /* 0x000000ffff097224 */ /* 0x000fe200078e0011 */
[----:B------:R-:W1:Y:S03]  /*6250*/  S2R R20, SR_CTAID.Y ;  /* 0x0000000000147919 */ /* 0x000e660000002600 */
[----:B------:R-:W2:Y:S08]  /*6260*/  LDC R0, c[0x0][0x630] ;  /* 0x00018c00ff007b82 */ /* 0x000eb00000000800 */
[----:B------:R-:W4:Y:S01]  /*6270*/  LDC.64 R14, c[0x0][0x620] ;  /* 0x00018800ff0e7b82 */ /* 0x000f220000000a00 */
[----:B0-----:R-:W-:-:S04]  /*6280*/  ISETP.NE.U32.AND P0, PT, R10, RZ, PT ;  /* 0x000000ff0a00720c */ /* 0x001fc80003f05070 */
[----:B------:R-:W-:-:S13]  /*6290*/  ISETP.NE.AND.EX P0, PT, R11, RZ, PT, P0 ;  /* 0x000000ff0b00720c */ /* 0x000fda0003f05300 */
[----:B-1234-:R-:W-:Y:S05]  /*62a0*/  @!P0 BRA `(.L_x_160) ;  /* 0x0000000000288947 */ /* 0x01efea0003800000 */
        /* <DEDUP_REMOVED lines=10> */
.L_x_160:
[-CC-:B------:R-:W-:Y:S01]  /*6350*/  SHF.R.U64 R101, R8, R0.reuse, R9.reuse ;  /* 0x0000000008657219 */ /* 0x180fe20000001209 */
[----:B------:R-:W0:Y:S01]  /*6360*/  LDC.64 R26, c[0x0][0x640] ;  /* 0x00019000ff1a7b82 */ /* 0x000e220000000a00 */
[----:B------:R-:W-:Y:S01]  /*6370*/  SHF.R.U32.HI R0, RZ, R0, R9 ;  /* 0x00000000ff007219 */ /* 0x000fe20000011609 */
[----:B------:R-:W-:Y:S01]  /*6380*/  ULDC UR4, c[0x0][0x150] ;  /* 0x0000540000047ab9 */ /* 0x000fe20000000800 */
[----:B------:R-:W-:Y:S02]  /*6390*/  IADD3 R3, P0, RZ, -R101, RZ ;  /* 0x80000065ff037210 */ /* 0x000fe40007f1e0ff */
[----:B------:R-:W-:-:S03]  /*63a0*/  I2FP.F32.U32 R7, R12 ;  /* 0x0000000c00077245 */ /* 0x000fc60000201000 */
[----:B------:R-:W1:Y:S01]  /*63b0*/  LDC R6, c[0x0][0x618] ;  /* 0x00018600ff067b82 */ /* 0x000e620000000800 */
[----:B------:R-:W-:Y:S02]  /*63c0*/  IMAD.X R5, RZ, RZ, ~R0, P0 ;  /* 0x000000ffff057224 */ /* 0x000fe400000e0e00 */
[----:B------:R-:W-:Y:S01]  /*63d0*/  FMUL R7, R7, UR4 ;  /* 0x0000000407077c20 */ /* 0x000fe20008400000 */
[----:B------:R-:W-:Y:S01]  /*63e0*/  ULDC UR4, c[0x0][0x154] ;  /* 0x0000550000047ab9 */ /* 0x000fe20000000800 */
[-C--:B------:R-:W-:Y:S02]  /*63f0*/  IMAD R0, R5, R14.reuse, RZ ;  /* 0x0000000e05007224 */ /* 0x080fe400078e02ff */
[C---:B------:R-:W-:Y:S01]  /*6400*/  IMAD.WIDE.U32 R4, R3.reuse, R14, R16 ;  /* 0x0000000e03047225 */ /* 0x040fe200078e0010 */
[----:B------:R-:W2:Y:S01]  /*6410*/  LDC R8, c[0x0][0x608] ;  /* 0x00018200ff087b82 */ /* 0x000ea20000000800 */
[----:B------:R-:W3:Y:S02]  /*6420*/  F2I.U32.TRUNC.NTZ R7, R7 ;  /* 0x0000000700077305 */ /* 0x000ee4000020f000 */
[----:B------:R-:W-:Y:S01]  /*6430*/  IMAD R3, R3, R15, R0 ;  /* 0x0000000f03037224 */ /* 0x000fe200078e0200 */
[----:B------:R-:W-:-:S03]  /*6440*/  I2FP.F32.U32 R0, R20 ;  /* 0x0000001400007245 */ /* 0x000fc60000201000 */
[----:B------:R-:W-:Y:S01]  /*6450*/  IMAD.IADD R3, R5, 0x1, R3 ;  /* 0x0000000105037824 */ /* 0x000fe200078e0203 */
[----:B------:R-:W4:Y:S01]  /*6460*/  LDC R11, c[0x0][0x658] ;  /* 0x00019600ff0b7b82 */ /* 0x000f220000000800 */
[----:B0-----:R-:W-:-:S04]  /*6470*/  ISETP.NE.U32.AND P0, PT, R26, RZ, PT ;  /* 0x000000ff1a00720c */ /* 0x001fc80003f05070 */
[----:B------:R-:W-:-:S03]  /*6480*/  ISETP.NE.AND.EX P0, PT, R27, RZ, PT, P0 ;  /* 0x000000ff1b00720c */ /* 0x000fc60003f05300 */
[----:B------:R-:W0:Y:S01]  /*6490*/  LDC R9, c[0x0][0x144] ;  /* 0x00005100ff097b82 */ /* 0x000e220000000800 */
[-C--:B-1----:R-:W-:Y:S01]  /*64a0*/  SHF.R.U64 R10, R4, R6.reuse, R3 ;  /* 0x00000006040a7219 */ /* 0x082fe20000001203 */
[----:B---3--:R-:W-:Y:S01]  /*64b0*/  IMAD.MOV R7, RZ, RZ, -R7 ;  /* 0x000000ffff077224 */ /* 0x008fe200078e0a07 */
[----:B------:R-:W-:Y:S01]  /*64c0*/  SHF.R.U32.HI R3, RZ, R6, R3 ;  /* 0x00000006ff037219 */ /* 0x000fe20000011603 */
[----:B------:R-:W-:-:S04]  /*64d0*/  FMUL R6, R0, UR4 ;  /* 0x0000000400067c20 */ /* 0x000fc80008400000 */
[----:B------:R-:W1:Y:S01]  /*64e0*/  LDC R21, c[0x0][0x148] ;  /* 0x00005200ff157b82 */ /* 0x000e620000000800 */
[----:B------:R3:W0:Y:S01]  /*64f0*/  F2I.U32.TRUNC.NTZ R14, R6 ;  /* 0x00000006000e7305 */ /* 0x000622000020f000 */
[-CC-:B--2---:R-:W-:Y:S02]  /*6500*/  SHF.R.U64 R13, R10, R8.reuse, R3.reuse ;  /* 0x000000080a0d7219 */ /* 0x184fe40000001203 */
[----:B------:R-:W-:-:S04]  /*6510*/  SHF.R.U32.HI R0, RZ, R8, R3 ;  /* 0x00000008ff007219 */ /* 0x000fc80000011603 */
[----:B-----5:R-:W2:Y:S01]  /*6520*/  LDC R24, c[0x0][0x648] ;  /* 0x00019200ff187b82 */ /* 0x020ea20000000800 */
[-CC-:B----4-:R-:W-:Y:S02]  /*6530*/  SHF.R.U64 R15, R13, R11.reuse, R0.reuse ;  /* 0x0000000b0d0f7219 */ /* 0x190fe40000001200 */
[----:B------:R-:W-:-:S03]  /*6540*/  SHF.R.U32.HI R5, RZ, R11, R0 ;  /* 0x0000000bff057219 */ /* 0x000fc60000011600 */
[----:B------:R-:W-:Y:S02]  /*6550*/  IMAD.MOV.U32 R4, RZ, RZ, R15 ;  /* 0x000000ffff047224 */ /* 0x000fe400078e000f */
[----:B------:R-:W4:Y:S01]  /*6560*/  LDC R28, c[0x0][0x638] ;  /* 0x00018e00ff1c7b82 */ /* 0x000f220000000800 */
[----:B0-----:R-:W-:-:S07]  /*6570*/  IMAD R25, R9, R7, R12 ;  /* 0x0000000709197224 */ /* 0x001fce00078e020c */
[----:B------:R-:W0:Y:S08]  /*6580*/  LDC R29, c[0x0][0x610] ;  /* 0x00018400ff1d7b82 */ /* 0x000e300000000800 */
[----:B------:R-:W0:Y:S01]  /*6590*/  LDC R30, c[0x0][0x600] ;  /* 0x00018000ff1e7b82 */ /* 0x000e220000000800 */
[----:B-123--:R-:W-:Y:S05]  /*65a0*/  @!P0 BRA `(.L_x_161) ;  /* 0x0000000000288947 */ /* 0x00efea0003800000 */
[----:B------:R-:W1:Y:S02]  /*65b0*/  LDC R0, c[0x0][0x64c] ;  /* 0x00019300ff007b82 */ /* 0x000e640000000800 */
[----:B-1----:R-:W-:-:S05]  /*65c0*/  IADD3 R3, P0, R15, R0, RZ ;  /* 0x000000000f037210 */ /* 0x002fca0007f1e0ff */
        /* <DEDUP_REMOVED lines=8> */
.L_x_161:
[----:B------:R-:W-:Y:S01]  /*6650*/  ISETP.NE.AND P0, PT, R2, 0x1, PT ;  /* 0x000000010200780c */ /* 0x000fe20003f05270 */
[----:B------:R-:W-:Y:S01]  /*6660*/  IMAD.MOV R14, RZ, RZ, -R14 ;  /* 0x000000ffff0e7224 */ /* 0x000fe200078e0a0e */
[----:B------:R-:W-:Y:S02]  /*6670*/  SHF.R.U64 R3, R4, R24, R5 ;  /* 0x0000001804037219 */ /* 0x000fe40000001205 */
[----:B------:R-:W-:Y:S02]  /*6680*/  LOP3.LUT R0, R13, R98, RZ, 0xc0, !PT ;  /* 0x000000620d007212 */ /* 0x000fe400078ec0ff */
[----:B------:R-:W-:Y:S01]  /*6690*/  LOP3.LUT R10, R10, R97, RZ, 0xc0, !PT ;  /* 0x000000610a0a7212 */ /* 0x000fe200078ec0ff */
[----:B------:R-:W-:Y:S02]  /*66a0*/  IMAD.MOV R4, RZ, RZ, -R3 ;  /* 0x000000ffff047224 */ /* 0x000fe400078e0a03 */
[----:B------:R-:W-:Y:S02]  /*66b0*/  IMAD R0, R93, R3, R0 ;  /* 0x000000035d007224 */ /* 0x000fe400078e0200 */
[----:B----4-:R-:W-:-:S02]  /*66c0*/  IMAD R3, R4, R28, R15 ;  /* 0x0000001c04037224 */ /* 0x010fc400078e020f */
[----:B------:R-:W-:Y:S02]  /*66d0*/  @P0 IMAD R25, R21, R14, R20 ;  /* 0x0000000e15190224 */ /* 0x000fe400078e0214 */
[----:B0-----:R-:W-:Y:S02]  /*66e0*/  IMAD R5, R3, R30, R10 ;  /* 0x0000001e03057224 */ /* 0x001fe400078e020a */
[----:B------:R-:W-:Y:S02]  /*66f0*/  IMAD R0, R0, R29, R25 ;  /* 0x0000001d00007224 */ /* 0x000fe400078e0219 */
[----:B------:R-:W-:-:S03]  /*6700*/  IMAD.MOV.U32 R4, RZ, RZ, 0x1 ;  /* 0x00000001ff047424 */ /* 0x000fc600078e00ff */
[----:B------:R-:W-:Y:S02]  /*6710*/  SEL R100, R5, R0, !P0 ;  /* 0x0000000005647207 */ /* 0x000fe40004000000 */
[----:B------:R-:W-:Y:S02]  /*6720*/  PRMT R3, R4, 0x7610, R3 ;  /* 0x0000761004037816 */ /* 0x000fe40000000003 */
[----:B------:R-:W-:-:S07]  /*6730*/  SEL R0, R0, R5, !P0 ;  /* 0x0000000500007207 */ /* 0x000fce0004000000 */
.L_x_159:
[----:B------:R-:W-:Y:S01]  /*6740*/  UIADD3 UR42, UR43, UR42, URZ ;  /* 0x0000002a2b2a7290 */ /* 0x000fe2000fffe03f */
[----:B------:R-:W-:Y:S01]  /*6750*/  LOP3.LUT P0, RZ, R3, 0xff, RZ, 0xc0, !PT ;  /* 0x000000ff03ff7812 */ /* 0x000fe2000780c0ff */
[----:B------:R-:W-:Y:S02]  /*6760*/  IMAD.MOV.U32 R103, RZ, RZ, R0 ;  /* 0x000000ffff677224 */ /* 0x000fe400078e0000 */
[----:B------:R-:W-:Y:S02]  /*6770*/  USHF.R.U32.HI UR4, URZ, 0x2, UR42 ;  /* 0x000000023f047899 */ /* 0x000fe4000801162a */
[----:B------:R-:W-:Y:S02]  /*6780*/  UISETP.GT.U32.AND UP1, UPT, UR42, 0x3, UPT ;  /* 0x000000032a00788c */ /* 0x000fe4000bf24070 */
[----:B------:R-:W-:Y:S02]  /*6790*/  ULOP3.LUT UR4, UR4, 0x1, URZ, 0xc0, !UPT ;  /* 0x0000000104047892 */ /* 0x000fe4000f8ec03f */
[----:B------:R-:W-:-:S02]  /*67a0*/  UISETP.LT.U32.AND UP1, UPT, UR43, 0x4, UP1 ;  /* 0x000000042b00788c */ /* 0x000fc40008f21070 */
[----:B------:R-:W-:Y:S02]  /*67b0*/  UISETP.NE.U32.AND UP0, UPT, UR4, 0x1, UPT ;  /* 0x000000010400788c */ /* 0x000fe4000bf05070 */
[----:B------:R-:W-:Y:S02]  /*67c0*/  USEL UR5, URZ, 0x1, !UP1 ;  /* 0x000000013f057887 */ /* 0x000fe4000c800000 */
[----:B------:R-:W-:Y:S02]  /*67d0*/  UISETP.GT.U32.AND UP0, UPT, UR43, 0x3, !UP0 ;  /* 0x000000032b00788c */ /* 0x000fe4000c704070 */
[----:B------:R-:W-:Y:S02]  /*67e0*/  ULOP3.LUT UR42, UR42, 0x3, URZ, 0xc0, !UPT ;  /* 0x000000032a2a7892 */ /* 0x000fe4000f8ec03f */
[----:B------:R-:W-:-:S04]  /*67f0*/  USEL UR4, URZ, 0x1, !UP0 ;  /* 0x000000013f047887 */ /* 0x000fc8000c000000 */
[----:B------:R-:W-:Y:S01]  /*6800*/  ULOP3.LUT UR40, UR4, UR40, UR5, 0x96, !UPT ;  /* 0x0000002804287292 */ /* 0x000fe2000f8e9605 */
[----:B------:R-:W-:Y:S11]  /*6810*/  @P0 BRA `(.L_x_162) ;  /* 0xffffffac00200947 */ /* 0x000ff6000383ffff */
[----:B------:R-:W-:Y:S05]  /*6820*/  EXIT ;  /* 0x000000000000794d */ /* 0x000fea0003800000 */
.L_x_7:
        /* <DEDUP_REMOVED lines=26> */
.L_x_164:
[----:B------:R-:W0:Y:S01]  /*69d0*/  LDC.64 R28, c[0x0][0x640] ;  /* 0x00019000ff1c7b82 */ /* 0x000e220000000a00 */
[-CC-:B------:R-:W-:Y:S01]  /*69e0*/  SHF.R.U64 R21, R14, R6.reuse, R15.reuse ;  /* 0x000000060e157219 */ /* 0x180fe2000000120f */
[----:B------:R-:W-:Y:S01]  /*69f0*/  IMAD.MOV.U32 R30, RZ, RZ, 0x1 ;  /* 0x00000001ff1e7424 */ /* 0x000fe200078e00ff */
[----:B------:R-:W-:Y:S02]  /*6a00*/  SHF.R.U32.HI R6, RZ, R6, R15 ;  /* 0x00000006ff067219 */ /* 0x000fe4000001160f */
[----:B------:R-:W-:-:S03]  /*6a10*/  IADD3 R13, P0, RZ, -R21, RZ ;  /* 0x80000015ff0d7210 */ /* 0x000fc60007f1e0ff */
[----:B------:R-:W1:Y:S02]  /*6a20*/  LDC R12, c[0x0][0x618] ;  /* 0x00018600ff0c7b82 */ /* 0x000e640000000800 */
[----:B------:R-:W-:-:S04]  /*6a30*/  IMAD.X R9, RZ, RZ, ~R6, P0 ;  /* 0x000000ffff097224 */ /* 0x000fc800000e0e06 */
[-C--:B------:R-:W-:Y:S02]  /*6a40*/  IMAD R6, R9, R24.reuse, RZ ;  /* 0x0000001809067224 */ /* 0x080fe400078e02ff */
[----:B------:R-:W2:Y:S01]  /*6a50*/  LDC R14, c[0x0][0x608] ;  /* 0x00018200ff0e7b82 */ /* 0x000ea20000000800 */
[----:B------:R-:W-:-:S04]  /*6a60*/  IMAD.WIDE.U32 R8, R13, R24, R16 ;  /* 0x000000180d087225 */ /* 0x000fc800078e0010 */
[----:B------:R-:W-:-:S03]  /*6a70*/  IMAD R13, R13, R25, R6 ;  /* 0x000000190d0d7224 */ /* 0x000fc600078e0206 */
[----:B------:R-:W3:Y:S01]  /*6a80*/  LDC R27, c[0x0][0x658] ;  /* 0x00019600ff1b7b82 */ /* 0x000ee20000000800 */
[----:B------:R-:W-:Y:S01]  /*6a90*/  IMAD.IADD R9, R9, 0x1, R13 ;  /* 0x0000000109097824 */ /* 0x000fe200078e020d */
[----:B0-----:R-:W-:-:S04]  /*6aa0*/  ISETP.NE.U32.AND P0, PT, R28, RZ, PT ;  /* 0x000000ff1c00720c */ /* 0x001fc80003f05070 */
[----:B------:R-:W-:Y:S02]  /*6ab0*/  ISETP.NE.AND.EX P0, PT, R29, RZ, PT, P0 ;  /* 0x000000ff1d00720c */ /* 0x000fe40003f05300 */
[----:B------:R-:W0:Y:S01]  /*6ac0*/  LDC R22, c[0x0][0x600] ;  /* 0x00018000ff167b82 */ /* 0x000e220000000800 */
[-CC-:B-1----:R-:W-:Y:S01]  /*6ad0*/  SHF.R.U64 R10, R8, R12.reuse, R9.reuse ;  /* 0x0000000c080a7219 */ /* 0x182fe20000001209 */
[----:B------:R-:W-:Y:S01]  /*6ae0*/  IMAD.MOV.U32 R8, RZ, RZ, -0x1 ;  /* 0xffffffffff087424 */ /* 0x000fe200078e00ff */
[----:B------:R-:W-:-:S05]  /*6af0*/  SHF.R.U32.HI R9, RZ, R12, R9 ;  /* 0x0000000cff097219 */ /* 0x000fca0000011609 */
[----:B------:R-:W1:Y:S01]  /*6b00*/  LDC R24, c[0x0][0x648] ;  /* 0x00019200ff187b82 */ /* 0x000e620000000800 */
[-CC-:B--2---:R-:W-:Y:S02]  /*6b10*/  SHF.R.U64 R23, R10, R14.reuse, R9.reuse ;  /* 0x0000000e0a177219 */ /* 0x184fe40000001209 */
[----:B------:R-:W-:-:S05]  /*6b20*/  SHF.R.U32.HI R6, RZ, R14, R9 ;  /* 0x0000000eff067219 */ /* 0x000fca0000011609 */
[----:B------:R-:W2:Y:S01]  /*6b30*/  LDC R26, c[0x0][0x638] ;  /* 0x00018e00ff1a7b82 */ /* 0x000ea20000000800 */
[-C--:B---3--:R-:W-:Y:S02]  /*6b40*/  SHF.L.U32 R8, R8, R27.reuse, RZ ;  /* 0x0000001b08087219 */ /* 0x088fe400000006ff */
[-CC-:B------:R-:W-:Y:S02]  /*6b50*/  SHF.R.U64 R25, R23, R27.reuse, R6.reuse ;  /* 0x0000001b17197219 */ /* 0x180fe40000001206 */
[----:B------:R-:W-:Y:S02]  /*6b60*/  LOP3.LUT R32, RZ, R8, RZ, 0x33, !PT ;  /* 0x00000008ff207212 */ /* 0x000fe400078e33ff */
[----:B------:R-:W-:Y:S01]  /*6b70*/  SHF.R.U32.HI R9, RZ, R27, R6 ;  /* 0x0000001bff097219 */ /* 0x000fe20000011606 */
[----:B------:R-:W3:Y:S01]  /*6b80*/  LDC R31, c[0x0][0x610] ;  /* 0x00018400ff1f7b82 */ /* 0x000ee20000000800 */
[----:B------:R-:W-:Y:S01]  /*6b90*/  IMAD.MOV.U32 R8, RZ, RZ, R25 ;  /* 0x000000ffff087224 */ /* 0x000fe200078e0019 */
[----:B------:R-:W-:Y:S06]  /*6ba0*/  @!P0 BRA `(.L_x_165) ;  /* 0x0000000000288947 */ /* 0x000fec0003800000 */
        /* <DEDUP_REMOVED lines=10> */
.L_x_165:
[----:B------:R-:W-:Y:S02]  /*6c50*/  ISETP.NE.AND P0, PT, R2, 0x1, PT ;  /* 0x000000010200780c */ /* 0x000fe40003f05270 */
[----:B-1----:R-:W-:Y:S01]  /*6c60*/  SHF.R.U64 R6, R8, R24, R9 ;  /* 0x0000001808067219 */ /* 0x002fe20000001209 */
[----:B0-----:R-:W-:Y:S01]  /*6c70*/  VIADD R9, R22, 0xffffffff ;  /* 0xffffffff16097836 */ /* 0x001fe20000000000 */
[----:B------:R-:W-:Y:S02]  /*6c80*/  SHF.L.U32 R30, R30, R27, RZ ;  /* 0x0000001b1e1e7219 */ /* 0x000fe400000006ff */
[----:B------:R-:W-:Y:S01]  /*6c90*/  LOP3.LUT R5, R23, R32, RZ, 0xc0, !PT ;  /* 0x0000002017057212 */ /* 0x000fe200078ec0ff */
[----:B------:R-:W-:-:S04]  /*6ca0*/  IMAD.MOV R8, RZ, RZ, -R6 ;  /* 0x000000ffff087224 */ /* 0x000fc800078e0a06 */
[----:B------:R-:W-:Y:S01]  /*6cb0*/  IMAD R6, R30, R6, R5 ;  /* 0x000000061e067224 */ /* 0x000fe200078e0205 */
[----:B------:R-:W-:Y:S01]  /*6cc0*/  LOP3.LUT R5, R10, R9, RZ, 0xc0, !PT ;  /* 0x000000090a057212 */ /* 0x000fe200078ec0ff */
[----:B------:R-:W-:Y:S02]  /*6cd0*/  @P0 IMAD R3, R7, R20, R4 ;  /* 0x0000001407030224 */ /* 0x000fe400078e0204 */
[----:B--2---:R-:W-:Y:S02]  /*6ce0*/  IMAD R4, R8, R26, R25 ;  /* 0x0000001a08047224 */ /* 0x004fe400078e0219 */
[----:B---3--:R-:W-:Y:S02]  /*6cf0*/  IMAD R3, R6, R31, R3 ;  /* 0x0000001f06037224 */ /* 0x008fe400078e0203 */
[----:B------:R-:W-:Y:S02]  /*6d00*/  IMAD R4, R4, R22, R5 ;  /* 0x0000001604047224 */ /* 0x000fe400078e0205 */
[----:B------:R-:W-:-:S02]  /*6d10*/  IMAD.MOV.U32 R8, RZ, RZ, 0x1 ;  /* 0x00000001ff087424 */ /* 0x000fc400078e00ff */
[----:B------:R-:W-:Y:S01]  /*6d20*/  IMAD.MOV.U32 R6, RZ, RZ, R21 ;  /* 0x000000ffff067224 */ /* 0x000fe200078e0015 */
[----:B------:R-:W-:Y:S02]  /*6d30*/  SEL R13, R4, R3, !P0 ;  /* 0x00000003040d7207 */ /* 0x000fe40004000000 */
[----:B------:R-:W-:-:S07]  /*6d40*/  SEL R19, R3, R4, !P0 ;  /* 0x0000000403137207 */ /* 0x000fce0004000000 */
.L_x_163:
[----:B------:R-:W-:-:S08]  /*6d50*/  NOP ;  /* 0x0000000000007918 */ /* 0x000fd00000000000 */
[----:B------:R-:W0:-:S00]  /*6d60*/  USETMAXREG.DEALLOC.CTAPOOL 0x28 ;  /* 0x00000028000079c8 */ /* 0x000e0000080e0500 */
[----:B0-----:R-:W-:-:S13]  /*6d70*/  ISETP.NE.AND P0, PT, R0, RZ, PT ;  /* 0x000000ff0000720c */ /* 0x001fda0003f05270 */
[----:B------:R-:W-:Y:S05]  /*6d80*/  @P0 EXIT ;  /* 0x000000000000094d */ /* 0x000fea0003800000 */
[----:B------:R-:W-:Y:S01]  /*6d90*/  LOP3.LUT P0, RZ, R8, 0xff, RZ, 0xc0, !PT ;  /* 0x000000ff08ff7812 */ /* 0x000fe2000780c0ff */
[----:B------:R-:W-:Y:S02]  /*6da0*/  IMAD.MOV.U32 R10, RZ, RZ, 0x1 ;  /* 0x00000001ff0a7424 */ /* 0x000fe400078e00ff */
[----:B------:R-:W-:-:S10]  /*6db0*/  IMAD.MOV.U32 R9, RZ, RZ, RZ ;  /* 0x000000ffff097224 */ /* 0x000fd400078e00ff */
[----:B------:R-:W-:Y:S05]  /*6dc0*/  @!P0 BRA `(.L_x_166) ;  /* 0x0000000c00c08947 */ /* 0x000fea0003800000 */
[----:B------:R-:W0:Y:S01]  /*6dd0*/  LDC R0, c[0x0][0x28c] ;  /* 0x0000a300ff007b82 */ /* 0x000e220000000800 */
[----:B------:R-:W-:Y:S01]  /*6de0*/  ULDC UR21, c[0x0][0x658] ;  /* 0x0001960000157ab9 */ /* 0x000fe20000000800 */
[----:B------:R-:W-:Y:S01]  /*6df0*/  UMOV UR6, 0xffffffff ;  /* 0xffffffff00067882 */ /* 0x000fe20000000000 */
[----:B------:R-:W-:Y:S01]  /*6e00*/  UMOV UR9, 0x1 ;  /* 0x0000000100097882 */ /* 0x000fe20000000000 */
[----:B------:R-:W-:Y:S01]  /*6e10*/  USHF.L.U32 UR6, UR6, UR21, URZ ;  /* 0x0000001506067299 */ /* 0x000fe2000800063f */
[----:B------:R-:W-:Y:S01]  /*6e20*/  BSSY B0, `(.L_x_166) ;  /* 0x00000ea000007945 */ /* 0x000fe20003800000 */
[----:B------:R-:W-:Y:S01]  /*6e30*/  LOP3.LUT R12, R18, 0x2, RZ, 0xfc, !PT ;  /* 0x00000002120c7812 */ /* 0x000fe200078efcff */
[----:B------:R-:W-:Y:S01]  /*6e40*/  IMAD.MOV.U32 R10, RZ, RZ, 0x1 ;  /* 0x00000001ff0a7424 */ /* 0x000fe200078e00ff */
[----:B------:R-:W1:Y:S01]  /*6e50*/  S2UR UR5, SR_CgaCtaId ;  /* 0x00000000000579c3 */ /* 0x000e620000008800 */
[----:B------:R-:W-:Y:S01]  /*6e60*/  ULOP3.LUT UR22, URZ, UR6, URZ, 0x33, !UPT ;  /* 0x000000063f167292 */ /* 0x000fe2000f8e333f */
[----:B------:R-:W-:Y:S01]  /*6e70*/  IMAD.MOV.U32 R9, RZ, RZ, RZ ;  /* 0x000000ffff097224 */ /* 0x000fe200078e00ff */
[----:B------:R-:W-:Y:S01]  /*6e80*/  ULDC UR13, c[0x0][0x600] ;  /* 0x00018000000d7ab9 */ /* 0x000fe20000000800 */
[----:B------:R-:W-:Y:S01]  /*6e90*/  UMOV UR29, 0x1111 ;  /* 0x00001111001d7882 */ /* 0x000fe20000000000 */
[----:B------:R-:W-:-:S02]  /*6ea0*/  UIADD3 UR13, UR13, -0x1, URZ ;  /* 0xffffffff0d0d7890 */ /* 0x000fc4000fffe03f */
[----:B------:R-:W-:Y:S01]  /*6eb0*/  USHF.L.U32 UR21, UR9, UR21, URZ ;  /* 0x0000001509157299 */ /* 0x000fe2000800063f */
[----:B------:R-:W-:Y:S01]  /*6ec0*/  ULDC.64 UR42, c[0x0][0x198] ;  /* 0x00006600002a7ab9 */ /* 0x000fe20000000a00 */
[----:B0-----:R-:W-:-:S05]  /*6ed0*/  VIADD R0, R0, 0x3f ;  /* 0x0000003f00007836 */ /* 0x001fca0000000000 */
[----:B------:R-:W-:Y:S01]  /*6ee0*/  SHF.R.S32.HI R3, RZ, 0x1f, R0 ;  /* 0x0000001fff037819 */ /* 0x000fe20000011400 */
[----:B-1----:R-:W-:-:S03]  /*6ef0*/  USHF.R.U32.HI UR37, URZ, 0x2, UR5 ;  /* 0x000000023f257899 */ /* 0x002fc60008011605 */
[----:B------:R-:W-:Y:S01]  /*6f00*/  LEA.HI R3, R3, R0, RZ, 0x6 ;  /* 0x0000000003037211 */ /* 0x000fe200078f30ff */
[----:B------:R-:W-:Y:S01]  /*6f10*/  ULOP3.LUT UR4, UR5, 0x3, URZ, 0xc0, !UPT ;  /* 0x0000000305047892 */ /* 0x000fe2000f8ec03f */
[----:B------:R-:W-:Y:S01]  /*6f20*/  IMAD.MOV.U32 R0, RZ, RZ, 0x1 ;  /* 0x00000001ff007424 */ /* 0x000fe200078e00ff */
[----:B------:R-:W-:Y:S01]  /*6f30*/  USHF.L.U32 UR23, UR5, 0x4, URZ ;  /* 0x0000000405177899 */ /* 0x000fe2000800063f */
[--C-:B------:R-:W-:Y:S01]  /*6f40*/  SHF.R.S32.HI R8, RZ, 0x6, R3.reuse ;  /* 0x00000006ff087819 */ /* 0x100fe20000011403 */
[----:B------:R-:W-:Y:S02]  /*6f50*/  USHF.L.U32 UR40, UR5, 0xa, URZ ;  /* 0x0000000a05287899 */ /* 0x000fe4000800063f */
[----:B------:R-:W-:Y:S01]  /*6f60*/  ULOP3.LUT UR5, UR5, 0xfffffffc, URZ, 0xc0, !UPT ;  /* 0xfffffffc05057892 */ /* 0x000fe2000f8ec03f */
[----:B------:R-:W-:Y:S01]  /*6f70*/  PRMT R3, R0, 0x7610, R3 ;  /* 0x0000761000037816 */ /* 0x000fe20000000003 */
[----:B------:R-:W-:Y:S01]  /*6f80*/  UISETP.GT.U32.AND UP0, UPT, UR4, 0xffff, UPT ;  /* 0x0000ffff0400788c */ /* 0x000fe2000bf04070 */
[----:B------:R-:W-:Y:S01]  /*6f90*/  VIADD R0, R8, 0x1 ;  /* 0x0000000108007836 */ /* 0x000fe20000000000 */
[----:B------:R-:W-:-:S02]  /*6fa0*/  ULOP3.LUT UR7, UR5, 0x1, URZ, 0xfc, !UPT ;  /* 0x0000000105077892 */ /* 0x000fc4000f8efc3f */
[----:B------:R-:W-:Y:S02]  /*6fb0*/  ULOP3.LUT UR8, UR5, 0x2, URZ, 0xfc, !UPT ;  /* 0x0000000205087892 */ /* 0x000fe4000f8efc3f */
[----:B------:R-:W-:Y:S02]  /*6fc0*/  USHF.L.U32 UR6, UR9, UR5, URZ ;  /* 0x0000000509067299 */ /* 0x000fe4000800063f */
[----:B------:R-:W-:Y:S02]  /*6fd0*/  ULOP3.LUT UR5, UR5, 0x3, URZ, 0xfc, !UPT ;  /* 0x0000000305057892 */ /* 0x000fe4000f8efc3f */
[----:B------:R-:W-:Y:S02]  /*6fe0*/  USEL UR4, UR4, 0xffff, !UP0 ;  /* 0x0000ffff04047887 */ /* 0x000fe4000c000000 */
[----:B------:R-:W-:Y:S02]  /*6ff0*/  USHF.L.U32 UR7, UR9, UR7, URZ ;  /* 0x0000000709077299 */ /* 0x000fe4000800063f */
[----:B------:R-:W-:-:S02]  /*7000*/  USHF.L.U32 UR8, UR9, UR8, URZ ;  /* 0x0000000809087299 */ /* 0x000fc4000800063f */
[----:B------:R-:W-:Y:S02]  /*7010*/  USHF.L.U32 UR5, UR9, UR5, URZ ;  /* 0x0000000509057299 */ /* 0x000fe4000800063f */
[----:B------:R-:W-:Y:S02]  /*7020*/  ULOP3.LUT UR4, UR4, 0xffff, URZ, 0xc0, !UPT ;  /* 0x0000ffff04047892 */ /* 0x000fe4000f8ec03f */
[----:B------:R-:W-:Y:S02]  /*7030*/  ULOP3.LUT UR6, UR8, UR6, UR7, 0xfe, !UPT ;  /* 0x0000000608067292 */ /* 0x000fe4000f8efe07 */
[----:B------:R-:W-:Y:S02]  /*7040*/  USHF.L.U32 UR44, UR37, 0x4, URZ ;  /* 0x00000004252c7899 */ /* 0x000fe4000800063f */
[----:B------:R-:W-:Y:S02]  /*7050*/  ULOP3.LUT UR23, UR23, 0x30, URZ, 0xc0, !UPT ;  /* 0x0000003017177892 */ /* 0x000fe4000f8ec03f */
[----:B------:R-:W-:-:S02]  /*7060*/  USHF.L.U32 UR29, UR29, UR4, URZ ;  /* 0x000000041d1d7299 */ /* 0x000fc4000800063f */
[----:B------:R-:W-:-:S12]  /*7070*/  ULOP3.LUT UR30, UR6, UR5, URZ, 0xfc, !UPT ;  /* 0x00000005061e7292 */ /* 0x000fd8000f8efc3f */
.L_x_177:
[----:B------:R-:W-:-:S03]  /*7080*/  UMOV UR4, 0xffffffff ;  /* 0xffffffff00047882 */ /* 0x000fc60000000000 */
[----:B------:R-:W-:Y:S05]  /*7090*/  BRA.DIV UR4, `(.L_x_167) ;  /* 0x0000000e04f47947 */ /* 0x000fea000b800000 */
[----:B------:R-:W-:-:S13]  /*70a0*/  ELECT P6, URZ, PT ;  /* 0x00000000003f782f */ /* 0x000fda00038c0000 */
.L_x_188:
[----:B------:R-:W-:Y:S04]  /*70b0*/  BSSY B1, `(.L_x_168) ;  /* 0x000004d000017945 */ /* 0x000fe80003800000 */
[----:B------:R-:W-:Y:S05]  /*70c0*/  @!P6 BRA `(.L_x_169) ;  /* 0x00000004002ce947 */ /* 0x000fea0003800000 */
[----:B------:R-:W0:Y:S02]  /*70d0*/  LDC R4, c[0x0][0x28c] ;  /* 0x0000a300ff047b82 */ /* 0x000e240000000800 */
[----:B0-----:R-:W-:-:S13]  /*70e0*/  ISETP.GE.AND P0, PT, R4, 0x1, PT ;  /* 0x000000010400780c */ /* 0x001fda0003f06270 */
[----:B------:R-:W-:Y:S05]  /*70f0*/  @!P0 BRA `(.L_x_169) ;  /* 0x0000000400208947 */ /* 0x000fea0003800000 */
[----:B------:R-:W-:Y:S02]  /*7100*/  IMAD.SHL.U32 R19, R19, 0x80, RZ ;  /* 0x0000008013137824 */ /* 0x000fe400078e00ff */
[----:B------:R-:W-:Y:S02]  /*7110*/  IMAD.SHL.U32 R15, R13, 0x80, RZ ;  /* 0x000000800d0f7824 */ /* 0x000fe400078e00ff */
[----:B------:R-:W-:Y:S02]  /*7120*/  IMAD.U32 R21, RZ, RZ, UR44 ;  /* 0x0000002cff157e24 */ /* 0x000fe4000f8e00ff */
[----:B------:R-:W-:Y:S02]  /*7130*/  IMAD.U32 R23, RZ, RZ, UR23 ;  /* 0x00000017ff177e24 */ /* 0x000fe4000f8e00ff */
[----:B------:R-:W-:Y:S02]  /*7140*/  IMAD.MOV.U32 R4, RZ, RZ, R0 ;  /* 0x000000ffff047224 */ /* 0x000fe400078e0000 */
[----:B------:R-:W-:-:S02]  /*7150*/  IMAD.MOV.U32 R5, RZ, RZ, R10 ;  /* 0x000000ffff057224 */ /* 0x000fc400078e000a */
[----:B------:R-:W-:Y:S02]  /*7160*/  IMAD.MOV.U32 R7, RZ, RZ, R9 ;  /* 0x000000ffff077224 */ /* 0x000fe400078e0009 */
[----:B------:R-:W-:Y:S02]  /*7170*/  VIADD R24, R19, 0x40 ;  /* 0x0000004013187836 */ /* 0x000fe40000000000 */
[----:B------:R-:W-:-:S07]  /*7180*/  VIADD R25, R15, 0x40 ;  /* 0x000000400f197836 */ /* 0x000fce0000000000 */
.L_x_172:
[----:B------:R-:W0:Y:S01]  /*7190*/  S2R R14, SR_CgaCtaId ;  /* 0x00000000000e7919 */ /* 0x000e220000008800 */
[----:B------:R-:W-:Y:S02]  /*71a0*/  MOV R13, 0x400 ;  /* 0x00000400000d7802 */ /* 0x000fe40000000f00 */
[----:B------:R-:W-:Y:S02]  /*71b0*/  ISETP.NE.AND P1, PT, R11, RZ, PT ;  /* 0x000000ff0b00720c */ /* 0x000fe40003f25270 */
[----:B0-----:R-:W-:Y:S02]  /*71c0*/  LEA R22, R14, R13, 0x18 ;  /* 0x0000000d0e167211 */ /* 0x001fe400078ec0ff */
[----:B------:R-:W-:-:S09]  /*71d0*/  SHF.L.U32 R13, R5, 0x1f, RZ ;  /* 0x0000001f050d7819 */ /* 0x000fd200000006ff */
[----:B------:R-:W0:Y:S01]  /*71e0*/  @!P1 LDC R14, c[0x0][0x500] ;  /* 0x00014000ff0e9b82 */ /* 0x000e220000000800 */
[----:B------:R-:W-:-:S04]  /*71f0*/  IMAD R20, R7, 0x8, R22 ;  /* 0x0000000807147824 */ /* 0x000fc800078e0216 */
[----:B------:R-:W1:Y:S02]  /*7200*/  SYNCS.PHASECHK.TRANS64.TRYWAIT P0, [R20+URZ+0x20], R13 ;  /* 0x0000200d140075a7 */ /* 0x000e64000800017f */
[----:B-1----:R-:W-:Y:S05]  /*7210*/  @!P0 BRA `(.L_x_170) ;  /* 0x0000000c00b48947 */ /* 0x002fea0003800000 */
.L_x_189:
[----:B-1----:R-:W-:Y:S01]  /*7220*/  PRMT R13, R12, 0x9910, RZ ;  /* 0x000099100c0d7816 */ /* 0x002fe200000000ff */
[----:B0-----:R0:W-:Y:S03]  /*7230*/  @!P1 SYNCS.ARRIVE.TRANS64 RZ, [R20+URZ], R14 ;  /* 0x0000000e14ff99a7 */ /* 0x0011e6000800003f */
[----:B------:R-:W-:-:S13]  /*7240*/  ISETP.NE.AND P0, PT, R13, 0x2, PT ;  /* 0x000000020d00780c */ /* 0x000fda0003f05270 */
[----:B0-----:R-:W-:Y:S05]  /*7250*/  @P0 BRA `(.L_x_171) ;  /* 0x0000000000040947 */ /* 0x001fea0003800000 */
[----:B------:R-:W-:Y:S01]  /*7260*/  BPT.TRAP 0x1 ;  /* 0x000000040000795c */ /* 0x000fe20000300000 */
.L_x_171:
[----:B------:R-:W-:Y:S01]  /*7270*/  R2UR UR5, R7 ;  /* 0x00000000070572ca */ /* 0x000fe200000e0000 */
[----:B------:R-:W-:Y:S01]  /*7280*/  UIADD3 UR14, UP0, UR42, 0xf0, URZ ;  /* 0x000000f02a0e7890 */ /* 0x000fe2000ff1e03f */
[----:B------:R-:W-:Y:S01]  /*7290*/  R2UR UR9, R22 ;  /* 0x00000000160972ca */ /* 0x000fe200000e0000 */
[----:B------:R-:W-:Y:S01]  /*72a0*/  UPRMT UR31, URZ, 0x5410, UR29 ;  /* 0x000054103f1f7896 */ /* 0x000fe2000800001d */
[----:B------:R-:W-:Y:S01]  /*72b0*/  R2UR UR33, R20 ;  /* 0x00000000142172ca */ /* 0x000fe200000e0000 */
[----:B------:R-:W-:Y:S01]  /*72c0*/  UIADD3.X UR15, URZ, UR43, URZ, UP0, !UPT ;  /* 0x0000002b3f0f7290 */ /* 0x000fe200087fe43f */
[----:B------:R-:W-:Y:S01]  /*72d0*/  R2UR UR35, R21 ;  /* 0x00000000152372ca */ /* 0x000fe200000e0000 */
[----:B------:R-:W-:Y:S01]  /*72e0*/  VIADD R4, R4, 0xffffffff ;  /* 0xffffffff04047836 */ /* 0x000fe20000000000 */
[----:B------:R-:W-:Y:S01]  /*72f0*/  R2UR UR36, R6 ;  /* 0x00000000062472ca */ /* 0x000fe200000e0000 */
[----:B------:R-:W-:Y:S01]  /*7300*/  UMOV UR6, 0x0 ;  /* 0x0000000000067882 */ /* 0x000fe20000000000 */
[----:B------:R-:W-:Y:S01]  /*7310*/  R2UR UR34, R19 ;  /* 0x00000000132272ca */ /* 0x000fe200000e0000 */
[----:B------:R-:W-:Y:S01]  /*7320*/  UMOV UR7, 0x10000000 ;  /* 0x1000000000077882 */ /* 0x000fe20000000000 */
[----:B------:R-:W-:Y:S01]  /*7330*/  R2UR UR26, R24 ;  /* 0x00000000181a72ca */ /* 0x000fe200000e0000 */
[----:B------:R-:W-:Y:S01]  /*7340*/  USHF.L.U32 UR5, UR5, 0xd, URZ ;  /* 0x0000000d05057899 */ /* 0x000fe2000800063f */
[----:B------:R-:W-:Y:S01]  /*7350*/  R2UR UR19, R23 ;  /* 0x00000000171372ca */ /* 0x000fe200000e0000 */
[----:B------:R-:W-:Y:S01]  /*7360*/  UIADD3 UR4, UP1, UR42, 0x1f0, URZ ;  /* 0x000001f02a047890 */ /* 0x000fe2000ff3e03f */
[----:B------:R-:W-:Y:S01]  /*7370*/  R2UR UR18, R15 ;  /* 0x000000000f1272ca */ /* 0x000fe200000e0000 */
[----:B------:R-:W-:Y:S01]  /*7380*/  ULEA UR8, UR37, UR5, 0xa ;  /* 0x0000000525087291 */ /* 0x000fe2000f8e503f */
[----:B------:R-:W-:Y:S01]  /*7390*/  R2UR UR10, R25 ;  /* 0x00000000190a72ca */ /* 0x000fe200000e0000 */
[----:B------:R-:W-:Y:S01]  /*73a0*/  ULOP3.LUT UR5, UR5, 0xc00, UR40, 0xf8, !UPT ;  /* 0x00000c0005057892 */ /* 0x000fe2000f8ef828 */
[----:B------:R-:W-:Y:S01]  /*73b0*/  ISETP.GT.AND P1, PT, R4, 0x1, PT ;  /* 0x000000010400780c */ /* 0x000fe20003f24270 */
[----:B------:R-:W-:Y:S01]  /*73c0*/  ULEA UR8, UR8, UR9, 0x1 ;  /* 0x0000000908087291 */ /* 0x000fe2000f8e083f */
[----:B------:R-:W-:Y:S01]  /*73d0*/  VIADD R7, R7, 0x1 ;  /* 0x0000000107077836 */ /* 0x000fe20000000000 */
[----:B------:R-:W-:Y:S01]  /*73e0*/  ULEA UR5, UR5, UR9, 0x1 ;  /* 0x0000000905057291 */ /* 0x000fe2000f8e083f */
[----:B------:R-:W-:Y:S01]  /*73f0*/  VIADD R23, R23, 0x40 ;  /* 0x0000004017177836 */ /* 0x000fe20000000000 */
[----:B------:R-:W-:Y:S01]  /*7400*/  UIADD3 UR32, UR8, 0x100, URZ ;  /* 0x0000010008207890 */ /* 0x000fe2000fffe03f */
[----:B------:R-:W-:Y:S01]  /*7410*/  VIADD R21, R21, 0x40 ;  /* 0x0000004015157836 */ /* 0x000fe20000000000 */
[----:B------:R-:W-:Y:S01]  /*7420*/  UIADD3 UR24, UR8, 0x2100, URZ ;  /* 0x0000210008187890 */ /* 0x000fe2000fffe03f */
[C---:B------:R-:W-:Y:S01]  /*7430*/  ISETP.NE.AND P0, PT, R7.reuse, 0x4, PT ;  /* 0x000000040700780c */ /* 0x040fe20003f05270 */
[----:B------:R-:W-:Y:S01]  /*7440*/  UMOV UR25, UR33 ;  /* 0x0000002100197c82 */ /* 0x000fe20008000000 */
[----:B------:R-:W-:Y:S01]  /*7450*/  UMOV UR27, UR35 ;  /* 0x00000023001b7c82 */ /* 0x000fe20008000000 */
[----:B------:R-:W-:Y:S01]  /*7460*/  UMOV UR28, UR36 ;  /* 0x00000024001c7c82 */ /* 0x000fe20008000000 */
[----:B------:R-:W-:Y:S01]  /*7470*/  UIADD3 UR16, UR5, 0x10100, URZ ;  /* 0x0001010005107890 */ /* 0x000fe2000fffe03f */
[----:B------:R-:W-:Y:S01]  /*7480*/  SEL R14, RZ, 0x1, P0 ;  /* 0x00000001ff0e7807 */ /* 0x000fe20000000000 */
[----:B------:R-:W-:Y:S01]  /*7490*/  UTMALDG.3D.MULTICAST [UR32], [UR14], UR31, desc[UR6] ;  /* 0x000006200e0073b4 */ /* 0x000fe2000801181f */
[----:B------:R-:W-:Y:S01]  /*74a0*/  UIADD3 UR8, UR5, 0x12100, URZ ;  /* 0x0001210005087890 */ /* 0x000fe2000fffe03f */
[----:B------:R-:W-:Y:S01]  /*74b0*/  SEL R7, R7, RZ, P0 ;  /* 0x000000ff07077207 */ /* 0x000fe20000000000 */
[----:B------:R-:W-:Y:S01]  /*74c0*/  UIADD3.X UR5, URZ, UR43, URZ, UP1, !UPT ;  /* 0x0000002b3f057290 */ /* 0x000fe20008ffe43f */
[----:B------:R-:W-:Y:S01]  /*74d0*/  LOP3.LUT R5, R5, R14, RZ, 0x3c, !PT ;  /* 0x0000000e05057212 */ /* 0x000fe200078e3cff */
[----:B------:R-:W-:Y:S01]  /*74e0*/  UMOV UR17, UR33 ;  /* 0x0000002100117c82 */ /* 0x000fe20008000000 */
[----:B------:R-:W-:Y:S01]  /*74f0*/  UMOV UR20, UR36 ;  /* 0x0000002400147c82 */ /* 0x000fe20008000000 */
[----:B------:R-:W-:Y:S01]  /*7500*/  UMOV UR9, UR33 ;  /* 0x0000002100097c82 */ /* 0x000fe20008000000 */
[----:B------:R0:W-:Y:S01]  /*7510*/  UTMALDG.3D.MULTICAST [UR24], [UR14], UR31, desc[UR6] ;  /* 0x000006180e0073b4 */ /* 0x0001e2000801181f */
[----:B------:R-:W-:Y:S01]  /*7520*/  UMOV UR11, UR19 ;  /* 0x00000013000b7c82 */ /* 0x000fe20008000000 */
[----:B------:R-:W-:Y:S01]  /*7530*/  UMOV UR12, UR36 ;  /* 0x00000024000c7c82 */ /* 0x000fe20008000000 */
[----:B0-----:R-:W-:-:S09]  /*7540*/  UPRMT UR14, URZ, 0x5410, UR30 ;  /* 0x000054103f0e7896 */ /* 0x001fd2000800001e */
[----:B------:R0:W-:Y:S01]  /*7550*/  UTMALDG.3D.MULTICAST [UR16], [UR4], UR14, desc[UR6] ;  /* 0x00000610040073b4 */ /* 0x0001e2000801180e */
[----:B------:R0:W-:Y:S02]  /*7560*/  UTMALDG.3D.MULTICAST [UR8], [UR4], UR14, desc[UR6] ;  /* 0x00000608040073b4 */ /* 0x0001e4000801180e */
[----:B0-----:R-:W-:Y:S05]  /*7570*/  @P1 BRA `(.L_x_172) ;  /* 0xfffffffc00041947 */ /* 0x001fea000383ffff */
.L_x_169:
[----:B------:R-:W-:Y:S05]  /*7580*/  BSYNC B1 ;  /* 0x0000000000017941 */ /* 0x000fea0003800000 */
.L_x_168:
[----:B------:R-:W-:Y:S01]  /*7590*/  LOP3.LUT P1, RZ, R3, 0xff, RZ, 0xc0, !PT ;  /* 0x000000ff03ff7812 */ /* 0x000fe2000782c0ff */
[----:B------:R-:W-:Y:S01]  /*75a0*/  IMAD.IADD R9, R8, 0x1, R9 ;  /* 0x0000000108097824 */ /* 0x000fe200078e0209 */
[----:B------:R-:W-:Y:S01]  /*75b0*/  IADD3 R16, P2, R16, UR38, RZ ;  /* 0x0000002610107c10 */ /* 0x000fe2000ff5e0ff */
[----:B------:R-:W-:Y:S01]  /*75c0*/  ULDC.64 UR4, c[0x0][0x650] ;  /* 0x0001940000047ab9 */ /* 0x000fe20000000a00 */
[----:B------:R-:W-:Y:S01]  /*75d0*/  BSSY B1, `(.L_x_173) ;  /* 0x000006c000017945 */ /* 0x000fe20003800000 */
[----:B------:R-:W-:Y:S01]  /*75e0*/  IMAD.MOV.U32 R19, RZ, RZ, -0x1 ;  /* 0xffffffffff137424 */ /* 0x000fe200078e00ff */
[----:B------:R-:W-:Y:S01]  /*75f0*/  SHF.R.U32.HI R3, RZ, 0x2, R9 ;  /* 0x00000002ff037819 */ /* 0x000fe20000011609 */
[----:B------:R-:W-:Y:S01]  /*7600*/  IMAD.MOV.U32 R13, RZ, RZ, -0x1 ;  /* 0xffffffffff0d7424 */ /* 0x000fe200078e00ff */
[----:B------:R-:W-:Y:S01]  /*7610*/  ISETP.GT.U32.AND P0, PT, R9, 0x3, PT ;  /* 0x000000030900780c */ /* 0x000fe20003f04070 */
[----:B------:R-:W-:Y:S01]  /*7620*/  IMAD.MOV.U32 R6, RZ, RZ, -0x1 ;  /* 0xffffffffff067424 */ /* 0x000fe200078e00ff */
[----:B------:R-:W-:-:S02]  /*7630*/  LOP3.LUT R3, R3, 0x1, RZ, 0xc0, !PT ;  /* 0x0000000103037812 */ /* 0x000fc400078ec0ff */
[----:B------:R-:W-:Y:S01]  /*7640*/  ISETP.LT.U32.AND P0, PT, R8, 0x4, P0 ;  /* 0x000000040800780c */ /* 0x000fe20000701070 */
[----:B------:R-:W0:Y:S01]  /*7650*/  @P1 S2R R5, SR_CgaCtaId ;  /* 0x0000000000051919 */ /* 0x000e220000008800 */
[----:B------:R-:W-:Y:S02]  /*7660*/  @P1 MOV R4, 0x400 ;  /* 0x0000040000041802 */ /* 0x000fe40000000f00 */
[----:B------:R-:W-:Y:S02]  /*7670*/  IADD3.X R17, R17, UR41, RZ, P2, !PT ;  /* 0x0000002911117c10 */ /* 0x000fe400097fe4ff */
[----:B------:R-:W-:Y:S02]  /*7680*/  ISETP.GE.U32.AND P2, PT, R16, UR4, PT ;  /* 0x0000000410007c0c */ /* 0x000fe4000bf46070 */
[----:B------:R-:W-:Y:S02]  /*7690*/  LOP3.LUT R9, R9, 0x3, RZ, 0xc0, !PT ;  /* 0x0000000309097812 */ /* 0x000fe400078ec0ff */
[----:B0-----:R-:W-:-:S04]  /*76a0*/  @P1 LEA R4, R5, R4, 0x18 ;  /* 0x0000000405041211 */ /* 0x001fc800078ec0ff */
[----:B------:R0:W-:Y:S01]  /*76b0*/  @P1 SYNCS.ARRIVE.TRANS64.A1T0 RZ, [R4+URZ+0x58], RZ ;  /* 0x000058ff04ff19a7 */ /* 0x0001e2000810003f */
[----:B------:R-:W-:Y:S02]  /*76c0*/  ISETP.NE.U32.AND P1, PT, R3, 0x1, PT ;  /* 0x000000010300780c */ /* 0x000fe40003f25070 */
[----:B------:R-:W-:Y:S02]  /*76d0*/  SEL R3, RZ, 0x1, !P0 ;  /* 0x00000001ff037807 */ /* 0x000fe40004000000 */
[----:B------:R-:W-:Y:S02]  /*76e0*/  ISETP.GE.U32.AND.EX P0, PT, R17, UR5, PT, P2 ;  /* 0x0000000511007c0c */ /* 0x000fe4000bf06120 */
[----:B------:R-:W-:-:S04]  /*76f0*/  ISETP.GT.U32.AND P1, PT, R8, 0x3, !P1 ;  /* 0x000000030800780c */ /* 0x000fc80004f24070 */
[----:B0-----:R-:W-:-:S04]  /*7700*/  SEL R4, RZ, 0x1, !P1 ;  /* 0x00000001ff047807 */ /* 0x001fc80004800000 */
[--C-:B------:R-:W-:Y:S02]  /*7710*/  LOP3.LUT R10, R4, R10, R3.reuse, 0x96, !PT ;  /* 0x0000000a040a7212 */ /* 0x100fe400078e9603 */
[----:B------:R-:W-:Y:S02]  /*7720*/  PRMT R4, RZ, 0x7610, R4 ;  /* 0x00007610ff047816 */ /* 0x000fe40000000004 */
[----:B------:R-:W-:Y:S01]  /*7730*/  PRMT R3, RZ, 0x7610, R3 ;  /* 0x00007610ff037816 */ /* 0x000fe20000000003 */
[----:B------:R-:W-:Y:S06]  /*7740*/  @P0 BRA `(.L_x_174) ;  /* 0x0000000400500947 */ /* 0x000fec0003800000 */
[----:B------:R-:W0:Y:S01]  /*7750*/  S2R R15, SR_CTAID.X ;  /* 0x00000000000f7919 */ /* 0x000e220000002500 */
[----:B------:R-:W-:Y:S01]  /*7760*/  ULDC.64 UR4, c[0x0][0x628] ;  /* 0x00018a0000047ab9 */ /* 0x000fe20000000a00 */
[----:B------:R-:W1:Y:S01]  /*7770*/  LDC R20, c[0x0][0x144] ;  /* 0x00005100ff147b82 */ /* 0x000e620000000800 */
[----:B------:R-:W-:Y:S01]  /*7780*/  ISETP.NE.U32.AND P0, PT, RZ, UR4, PT ;  /* 0x00000004ff007c0c */ /* 0x000fe2000bf05070 */
[----:B------:R-:W2:Y:S01]  /*7790*/  S2R R13, SR_CTAID.Y ;  /* 0x00000000000d7919 */ /* 0x000ea20000002600 */
[----:B------:R-:W-:Y:S01]  /*77a0*/  ULDC UR6, c[0x0][0x150] ;  /* 0x0000540000067ab9 */ /* 0x000fe20000000800 */
[----:B------:R-:W-:Y:S01]  /*77b0*/  ULDC UR7, c[0x0][0x630] ;  /* 0x00018c0000077ab9 */ /* 0x000fe20000000800 */
[----:B------:R-:W-:Y:S01]  /*77c0*/  ISETP.NE.AND.EX P0, PT, RZ, UR5, PT, P0 ;  /* 0x00000005ff007c0c */ /* 0x000fe2000bf05300 */
[----:B------:R-:W-:Y:S01]  /*77d0*/  IMAD.MOV.U32 R4, RZ, RZ, R16 ;  /* 0x000000ffff047224 */ /* 0x000fe200078e0010 */
[----:B0-----:R-:W-:-:S05]  /*77e0*/  I2FP.F32.U32 R5, R15 ;  /* 0x0000000f00057245 */ /* 0x001fca0000201000 */
[----:B------:R-:W-:Y:S01]  /*77f0*/  FMUL R21, R5, UR6 ;  /* 0x0000000605157c20 */ /* 0x000fe20008400000 */
[----:B------:R-:W-:-:S05]  /*7800*/  IMAD.MOV.U32 R5, RZ, RZ, R17 ;  /* 0x000000ffff057224 */ /* 0x000fca00078e0011 */
[----:B--2---:R-:W-:Y:S05]  /*7810*/  @!P0 BRA `(.L_x_175) ;  /* 0x0000000000288947 */ /* 0x004fea0003800000 */
[----:B------:R-:W-:Y:S02]  /*7820*/  ULDC UR6, c[0x0][0x634] ;  /* 0x00018d0000067ab9 */ /* 0x000fe40000000800 */
[----:B------:R-:W-:-:S05]  /*7830*/  IADD3 R5, P0, R16, UR6, RZ ;  /* 0x0000000610057c10 */ /* 0x000fca000ff1e0ff */
[----:B------:R-:W-:-:S04]  /*7840*/  IMAD.X R19, RZ, RZ, R17, P0 ;  /* 0x000000ffff137224 */ /* 0x000fc800000e0611 */
[----:B------:R-:W-:-:S04]  /*7850*/  IMAD.WIDE.U32 R6, R19, UR4, RZ ;  /* 0x0000000413067c25 */ /* 0x000fc8000f8e00ff */
[----:B------:R-:W-:-:S04]  /*7860*/  IMAD.WIDE.U32 R6, P0, R5, UR5, R6 ;  /* 0x0000000505067c25 */ /* 0x000fc8000f800006 */
[----:B------:R-:W-:-:S04]  /*7870*/  IMAD.WIDE.U32 R4, R5, UR4, RZ ;  /* 0x0000000405047c25 */ /* 0x000fc8000f8e00ff */
[----:B------:R-:W-:Y:S01]  /*7880*/  IMAD.MOV.U32 R4, RZ, RZ, R7 ;  /* 0x000000ffff047224 */ /* 0x000fe200078e0007 */
[----:B------:R-:W-:Y:S01]  /*7890*/  IADD3 RZ, P1, R5, R6, RZ ;  /* 0x0000000605ff7210 */ /* 0x000fe20007f3e0ff */
[----:B------:R-:W-:-:S04]  /*78a0*/  IMAD.X R5, RZ, RZ, RZ, P0 ;  /* 0x000000ffff057224 */ /* 0x000fc800000e06ff */
[----:B------:R-:W-:-:S08]  /*78b0*/  IMAD.WIDE.U32.X R4, R19, UR5, R4, P1 ;  /* 0x0000000513047c25 */ /* 0x000fd000088e0404 */
.L_x_175:
[--C-:B------:R-:W-:Y:S01]  /*78c0*/  SHF.R.U64 R14, R4, UR7, R5.reuse ;  /* 0x00000007040e7c19 */ /* 0x100fe20008001205 */
[----:B------:R-:W0:Y:S01]  /*78d0*/  F2I.U32.TRUNC.NTZ R21, R21 ;  /* 0x0000001500157305 */ /* 0x000e22000020f000 */
[----:B------:R-:W-:Y:S01]  /*78e0*/  SHF.R.U32.HI R4, RZ, UR7, R5 ;  /* 0x00000007ff047c19 */ /* 0x000fe20008011605 */
[----:B------:R-:W-:Y:S01]  /*78f0*/  ULDC.64 UR4, c[0x0][0x620] ;  /* 0x0001880000047ab9 */ /* 0x000fe20000000a00 */
[----:B------:R-:W-:Y:S01]  /*7900*/  IADD3 R7, P0, RZ, -R14, RZ ;  /* 0x8000000eff077210 */ /* 0x000fe20007f1e0ff */
[----:B------:R-:W-:Y:S01]  /*7910*/  ULDC.64 UR6, c[0x0][0x640] ;  /* 0x0001900000067ab9 */ /* 0x000fe20000000a00 */
[----:B------:R-:W2:Y:S03]  /*7920*/  LDC R22, c[0x0][0x148] ;  /* 0x00005200ff167b82 */ /* 0x000ea60000000800 */
[----:B------:R-:W-:Y:S01]  /*7930*/  IMAD.X R4, RZ, RZ, ~R4, P0 ;  /* 0x000000ffff047224 */ /* 0x000fe200000e0e04 */
[----:B------:R-:W-:-:S03]  /*7940*/  ISETP.NE.U32.AND P0, PT, RZ, UR6, PT ;  /* 0x00000006ff007c0c */ /* 0x000fc6000bf05070 */
[----:B------:R-:W-:Y:S01]  /*7950*/  IMAD R6, R4, UR4, RZ ;  /* 0x0000000404067c24 */ /* 0x000fe2000f8e02ff */
[----:B------:R-:W-:Y:S01]  /*7960*/  ISETP.NE.AND.EX P0, PT, RZ, UR7, PT, P0 ;  /* 0x00000007ff007c0c */ /* 0x000fe2000bf05300 */
[----:B------:R-:W-:Y:S01]  /*7970*/  IMAD.WIDE.U32 R4, R7, UR4, R16 ;  /* 0x0000000407047c25 */ /* 0x000fe2000f8e0010 */
[----:B------:R-:W-:-:S03]  /*7980*/  ULDC UR4, c[0x0][0x618] ;  /* 0x0001860000047ab9 */ /* 0x000fc60000000800 */
[----:B------:R-:W-:Y:S01]  /*7990*/  IMAD R7, R7, UR5, R6 ;  /* 0x0000000507077c24 */ /* 0x000fe2000f8e0206 */
[----:B------:R-:W-:Y:S01]  /*79a0*/  ULDC UR5, c[0x0][0x154] ;  /* 0x0000550000057ab9 */ /* 0x000fe20000000800 */
[----:B0-----:R-:W-:Y:S02]  /*79b0*/  IMAD.MOV R6, RZ, RZ, -R21 ;  /* 0x000000ffff067224 */ /* 0x001fe400078e0a15 */
[----:B------:R-:W-:Y:S02]  /*79c0*/  IMAD.IADD R5, R5, 0x1, R7 ;  /* 0x0000000105057824 */ /* 0x000fe400078e0207 */
[----:B-1----:R-:W-:Y:S01]  /*79d0*/  IMAD R15, R20, R6, R15 ;  /* 0x00000006140f7224 */ /* 0x002fe200078e020f */
[----:B------:R-:W-:Y:S02]  /*79e0*/  I2FP.F32.U32 R6, R13 ;  /* 0x0000000d00067245 */ /* 0x000fe40000201000 */
[--C-:B------:R-:W-:Y:S02]  /*79f0*/  SHF.R.U64 R19, R4, UR4, R5.reuse ;  /* 0x0000000404137c19 */ /* 0x100fe40008001205 */
[----:B------:R-:W-:Y:S01]  /*7a00*/  SHF.R.U32.HI R4, RZ, UR4, R5 ;  /* 0x00000004ff047c19 */ /* 0x000fe20008011605 */
[----:B------:R-:W-:Y:S01]  /*7a10*/  FMUL R6, R6, UR5 ;  /* 0x0000000506067c20 */ /* 0x000fe20008400000 */
[----:B------:R-:W-:-:S02]  /*7a20*/  ULDC UR4, c[0x0][0x608] ;  /* 0x0001820000047ab9 */ /* 0x000fc40000000800 */
[--C-:B------:R-:W-:Y:S01]  /*7a30*/  SHF.R.U64 R21, R19, UR4, R4.reuse ;  /* 0x0000000413157c19 */ /* 0x100fe20008001204 */
[----:B------:R0:W1:Y:S01]  /*7a40*/  F2I.U32.TRUNC.NTZ R24, R6 ;  /* 0x0000000600187305 */ /* 0x000062000020f000 */
[----:B------:R-:W-:Y:S01]  /*7a50*/  SHF.R.U32.HI R4, RZ, UR4, R4 ;  /* 0x00000004ff047c19 */ /* 0x000fe20008011604 */
[----:B------:R-:W-:-:S03]  /*7a60*/  ULDC UR4, c[0x0][0x658] ;  /* 0x0001960000047ab9 */ /* 0x000fc60000000800 */
[--C-:B------:R-:W-:Y:S02]  /*7a70*/  SHF.R.U64 R20, R21, UR4, R4.reuse ;  /* 0x0000000415147c19 */ /* 0x100fe40008001204 */
[----:B------:R-:W-:-:S03]  /*7a80*/  SHF.R.U32.HI R23, RZ, UR4, R4 ;  /* 0x00000004ff177c19 */ /* 0x000fc60008011604 */
[----:B------:R-:W-:Y:S02]  /*7a90*/  IMAD.MOV.U32 R4, RZ, RZ, R20 ;  /* 0x000000ffff047224 */ /* 0x000fe400078e0014 */
[----:B------:R-:W-:Y:S01]  /*7aa0*/  IMAD.MOV.U32 R5, RZ, RZ, R23 ;  /* 0x000000ffff057224 */ /* 0x000fe200078e0017 */
[----:B0-----:R-:W-:Y:S06]  /*7ab0*/  @!P0 BRA `(.L_x_176) ;  /* 0x0000000000288947 */ /* 0x001fec0003800000 */
        /* <DEDUP_REMOVED lines=10> */
.L_x_176:
[----:B------:R-:W-:Y:S01]  /*7b60*/  ISETP.NE.AND P0, PT, R2, 0x1, PT ;  /* 0x000000010200780c */ /* 0x000fe20003f05270 */
[----:B------:R-:W-:Y:S01]  /*7b70*/  ULDC UR4, c[0x0][0x648] ;  /* 0x0001920000047ab9 */ /* 0x000fe20000000800 */
[----:B------:R-:W-:Y:S01]  /*7b80*/  LOP3.LUT R21, R21, UR22, RZ, 0xc0, !PT ;  /* 0x0000001615157c12 */ /* 0x000fe2000f8ec0ff */
[----:B-1----:R-:W-:Y:S01]  /*7b90*/  IMAD.MOV R24, RZ, RZ, -R24 ;  /* 0x000000ffff187224 */ /* 0x002fe200078e0a18 */
[----:B------:R-:W-:Y:S01]  /*7ba0*/  SHF.R.U64 R4, R4, UR4, R5 ;  /* 0x0000000404047c19 */ /* 0x000fe20008001205 */
[----:B------:R-:W-:Y:S01]  /*7bb0*/  ULDC UR4, c[0x0][0x638] ;  /* 0x00018e0000047ab9 */ /* 0x000fe20000000800 */
[----:B------:R-:W-:Y:S01]  /*7bc0*/  LOP3.LUT R19, R19, UR13, RZ, 0xc0, !PT ;  /* 0x0000000d13137c12 */ /* 0x000fe2000f8ec0ff */
[----:B------:R-:W-:Y:S01]  /*7bd0*/  ULDC UR5, c[0x0][0x610] ;  /* 0x0001840000057ab9 */ /* 0x000fe20000000800 */
[----:B------:R-:W-:Y:S02]  /*7be0*/  IMAD.MOV.U32 R6, RZ, RZ, R14 ;  /* 0x000000ffff067224 */ /* 0x000fe400078e000e */
[----:B------:R-:W-:-:S02]  /*7bf0*/  IMAD.MOV R5, RZ, RZ, -R4 ;  /* 0x000000ffff057224 */ /* 0x000fc400078e0a04 */
[----:B------:R-:W-:Y:S02]  /*7c00*/  IMAD R4, R4, UR21, R21 ;  /* 0x0000001504047c24 */ /* 0x000fe4000f8e0215 */
[----:B--2---:R-:W-:Y:S02]  /*7c10*/  @P0 IMAD R15, R22, R24, R13 ;  /* 0x00000018160f0224 */ /* 0x004fe400078e020d */
[----:B------:R-:W-:Y:S01]  /*7c20*/  IMAD R20, R5, UR4, R20 ;  /* 0x0000000405147c24 */ /* 0x000fe2000f8e0214 */
[----:B------:R-:W-:Y:S01]  /*7c30*/  ULDC UR4, c[0x0][0x600] ;  /* 0x0001800000047ab9 */ /* 0x000fe20000000800 */
[----:B------:R-:W-:Y:S02]  /*7c40*/  IMAD R15, R4, UR5, R15 ;  /* 0x00000005040f7c24 */ /* 0x000fe4000f8e020f */
[----:B------:R-:W-:Y:S02]  /*7c50*/  IMAD R20, R20, UR4, R19 ;  /* 0x0000000414147c24 */ /* 0x000fe4000f8e0213 */
[----:B------:R-:W-:-:S03]  /*7c60*/  IMAD.MOV.U32 R4, RZ, RZ, 0x1 ;  /* 0x00000001ff047424 */ /* 0x000fc600078e00ff */
[----:B------:R-:W-:Y:S02]  /*7c70*/  SEL R13, R20, R15, !P0 ;  /* 0x0000000f140d7207 */ /* 0x000fe40004000000 */
[----:B------:R-:W-:-:S07]  /*7c80*/  SEL R19, R15, R20, !P0 ;  /* 0x000000140f137207 */ /* 0x000fce0004000000 */
.L_x_174:
[----:B------:R-:W-:Y:S05]  /*7c90*/  BSYNC B1 ;  /* 0x0000000000017941 */ /* 0x000fea0003800000 */
.L_x_173:
[----:B------:R-:W-:-:S13]  /*7ca0*/  LOP3.LUT P0, RZ, R4, 0xff, RZ, 0xc0, !PT ;  /* 0x000000ff04ff7812 */ /* 0x000fda000780c0ff */
[----:B------:R-:W-:Y:S05]  /*7cb0*/  @P0 BRA `(.L_x_177) ;  /* 0xfffffff000f00947 */ /* 0x000fea000383ffff */
[----:B------:R-:W-:Y:S05]  /*7cc0*/  BSYNC B0 ;  /* 0x0000000000007941 */ /* 0x000fea0003800000 */
.L_x_166:
[----:B------:R-:W-:-:S03]  /*7cd0*/  UMOV UR4, 0xffffffff ;  /* 0xffffffff00047882 */ /* 0x000fc60000000000 */
[----:B------:R-:W-:Y:S05]  /*7ce0*/  BRA.DIV UR4, `(.L_x_178) ;  /* 0x0000000604147947 */ /* 0x000fea000b800000 */
[----:B------:R-:W-:-:S13]  /*7cf0*/  ELECT P6, URZ, PT ;  /* 0x00000000003f782f */ /* 0x000fda00038c0000 */
.L_x_192:
[----:B------:R-:W-:Y:S04]  /*7d00*/  BSSY B0, `(.L_x_179) ;  /* 0x000002b000007945 */ /* 0x000fe80003800000 */
[----:B------:R-:W-:Y:S05]  /*7d10*/  @!P6 BRA `(.L_x_180) ;  /* 0x0000000000a4e947 */ /* 0x000fea0003800000 */
[----:B------:R-:W-:-:S04]  /*7d20*/  LOP3.LUT R18, R18, 0x2, RZ, 0xfc, !PT ;  /* 0x0000000212127812 */ /* 0x000fc800078efcff */
[----:B------:R-:W-:-:S13]  /*7d30*/  ISETP.NE.AND P0, PT, R18, 0x3, PT ;  /* 0x000000031200780c */ /* 0x000fda0003f05270 */
[----:B------:R-:W-:Y:S05]  /*7d40*/  @!P0 BRA `(.L_x_181) ;  /* 0x0000000000048947 */ /* 0x000fea0003800000 */
[----:B------:R-:W-:Y:S01]  /*7d50*/  BPT.TRAP 0x1 ;  /* 0x000000040000795c */ /* 0x000fe20000300000 */
.L_x_181:
[----:B------:R-:W0:Y:S01]  /*7d60*/  S2R R3, SR_CgaCtaId ;  /* 0x0000000000037919 */ /* 0x000e220000008800 */
[----:B------:R-:W-:Y:S02]  /*7d70*/  MOV R0, 0x400 ;  /* 0x0000040000007802 */ /* 0x000fe40000000f00 */
[----:B------:R-:W-:Y:S02]  /*7d80*/  SHF.L.U32 R2, R10, 0x1f, RZ ;  /* 0x0000001f0a027819 */ /* 0x000fe400000006ff */
[----:B0-----:R-:W-:-:S05]  /*7d90*/  LEA R0, R3, R0, 0x18 ;  /* 0x0000000003007211 */ /* 0x001fca00078ec0ff */
[----:B------:R-:W-:-:S04]  /*7da0*/  VIADD R0, R0, 0x20 ;  /* 0x0000002000007836 */ /* 0x000fc80000000000 */
[C---:B------:R-:W-:Y:S02]  /*7db0*/  IMAD R5, R9.reuse, 0x8, R0 ;  /* 0x0000000809057824 */ /* 0x040fe400078e0200 */
[----:B------:R-:W-:Y:S02]  /*7dc0*/  VIADD R9, R9, 0x1 ;  /* 0x0000000109097836 */ /* 0x000fe40000000000 */
[----:B------:R-:W0:Y:S03]  /*7dd0*/  SYNCS.PHASECHK.TRANS64.TRYWAIT P0, [R5+URZ], R2 ;  /* 0x00000002050075a7 */ /* 0x000e26000800017f */
[----:B------:R-:W-:-:S04]  /*7de0*/  ISETP.NE.AND P1, PT, R9, 0x4, PT ;  /* 0x000000040900780c */ /* 0x000fc80003f25270 */
[----:B------:R-:W-:Y:S02]  /*7df0*/  SEL R3, RZ, 0x1, P1 ;  /* 0x00000001ff037807 */ /* 0x000fe40000800000 */
[----:B------:R-:W-:Y:S02]  /*7e00*/  SEL R9, R9, RZ, P1 ;  /* 0x000000ff09097207 */ /* 0x000fe40000800000 */
[----:B------:R-:W-:-:S03]  /*7e10*/  LOP3.LUT R10, R10, R3, RZ, 0x3c, !PT ;  /* 0x000000030a0a7212 */ /* 0x000fc600078e3cff */
[----:B------:R-:W-:Y:S01]  /*7e20*/  IMAD R7, R9, 0x8, R0 ;  /* 0x0000000809077824 */ /* 0x000fe200078e0200 */
[----:B------:R-:W-:Y:S01]  /*7e30*/  SHF.L.U32 R4, R10, 0x1f, RZ ;  /* 0x0000001f0a047819 */ /* 0x000fe200000006ff */
[----:B0-----:R-:W-:Y:S06]  /*7e40*/  @!P0 BRA `(.L_x_182) ;  /* 0x0000000000dc8947 */ /* 0x001fec0003800000 */
.L_x_193:
[----:B------:R-:W1:Y:S01]  /*7e50*/  SYNCS.PHASECHK.TRANS64.TRYWAIT P0, [R7+URZ], R4 ;  /* 0x00000004070075a7 */ /* 0x000e62000800017f */
[----:B0-----:R-:W-:-:S05]  /*7e60*/  VIADD R2, R9, 0x1 ;  /* 0x0000000109027836 */ /* 0x001fca0000000000 */
[----:B------:R-:W-:-:S04]  /*7e70*/  ISETP.NE.AND P1, PT, R2, 0x4, PT ;  /* 0x000000040200780c */ /* 0x000fc80003f25270 */
[----:B------:R-:W-:Y:S02]  /*7e80*/  SEL R3, RZ, 0x1, P1 ;  /* 0x00000001ff037807 */ /* 0x000fe40000800000 */
[----:B------:R-:W-:Y:S02]  /*7e90*/  SEL R9, R2, RZ, P1 ;  /* 0x000000ff02097207 */ /* 0x000fe40000800000 */
[----:B------:R-:W-:-:S03]  /*7ea0*/  LOP3.LUT R11, R10, R3, RZ, 0x3c, !PT ;  /* 0x000000030a0b7212 */ /* 0x000fc600078e3cff */
[----:B------:R-:W-:Y:S01]  /*7eb0*/  IMAD R6, R9, 0x8, R0 ;  /* 0x0000000809067824 */ /* 0x000fe200078e0200 */
[----:B------:R-:W-:Y:S01]  /*7ec0*/  SHF.L.U32 R5, R11, 0x1f, RZ ;  /* 0x0000001f0b057819 */ /* 0x000fe200000006ff */
[----:B-1----:R-:W-:Y:S06]  /*7ed0*/  @!P0 BRA `(.L_x_183) ;  /* 0x0000000000cc8947 */ /* 0x002fec0003800000 */
.L_x_194:
[----:B------:R-:W1:Y:S01]  /*7ee0*/  SYNCS.PHASECHK.TRANS64.TRYWAIT P0, [R6+URZ], R5 ;  /* 0x00000005060075a7 */ /* 0x000e62000800017f */
[----:B------:R-:W-:-:S05]  /*7ef0*/  VIADD R2, R9, 0x1 ;  /* 0x0000000109027836 */ /* 0x000fca0000000000 */
[----:B------:R-:W-:-:S04]  /*7f00*/  ISETP.NE.AND P1, PT, R2, 0x4, PT ;  /* 0x000000040200780c */ /* 0x000fc80003f25270 */
[----:B0-----:R-:W-:Y:S02]  /*7f10*/  SEL R4, RZ, 0x1, P1 ;  /* 0x00000001ff047807 */ /* 0x001fe40000800000 */
[----:B------:R-:W-:Y:S02]  /*7f20*/  SEL R3, R2, RZ, P1 ;  /* 0x000000ff02037207 */ /* 0x000fe40000800000 */
[----:B------:R-:W-:Y:S01]  /*7f30*/  LOP3.LUT R4, R11, R4, RZ, 0x3c, !PT ;  /* 0x000000040b047212 */ /* 0x000fe200078e3cff */
[----:B-1----:R-:W-:Y:S06]  /*7f40*/  @!P0 BRA `(.L_x_184) ;  /* 0x0000000000c48947 */ /* 0x002fec0003800000 */
.L_x_195:
[----:B------:R-:W-:Y:S01]  /*7f50*/  IMAD R3, R3, 0x8, R0 ;  /* 0x0000000803037824 */ /* 0x000fe200078e0200 */
[----:B------:R-:W-:-:S07]  /*7f60*/  SHF.L.U32 R0, R4, 0x1f, RZ ;  /* 0x0000001f04007819 */ /* 0x000fce00000006ff */
.L_x_185:
[----:B-1----:R1:W2:Y:S02]  /*7f70*/  SYNCS.PHASECHK.TRANS64.TRYWAIT P0, [R3+URZ], R0 ;  /* 0x00000000030075a7 */ /* 0x0022a4000800017f */
[----:B--2---:R-:W-:Y:S05]  /*7f80*/  @!P0 NANOSLEEP.SYNCS 0x989680 ;  /* 0x009896800000895d */ /* 0x004fea0003900000 */
[----:B------:R-:W2:Y:S02]  /*7f90*/  @!P0 SYNCS.PHASECHK.TRANS64 P0, [R3+URZ], R0 ;  /* 0x00000000030085a7 */ /* 0x000ea4000800007f */
[----:B--2---:R-:W-:Y:S05]  /*7fa0*/  @!P0 BRA `(.L_x_185) ;  /* 0xfffffffc00f08947 */ /* 0x004fea000383ffff */
.L_x_180:
[----:B------:R-:W-:Y:S05]  /*7fb0*/  BSYNC B0 ;  /* 0x0000000000007941 */ /* 0x000fea0003800000 */
.L_x_179:
[----:B------:R-:W-:Y:S05]  /*7fc0*/  EXIT ;  /* 0x000000000000794d */ /* 0x000fea0003800000 */
.L_x_21:
[----:B-1----:R1:W2:Y:S02]  /*7fd0*/  SYNCS.PHASECHK.TRANS64.TRYWAIT P1, [R3+URZ], R0 ;  /* 0x00000000030075a7 */ /* 0x0022a4000802017f */
[----:B--2---:R-:W-:Y:S05]  /*7fe0*/  @!P1 NANOSLEEP.SYNCS 0x989680 ;  /* 0x009896800000995d */ /* 0x004fea0003900000 */
[----:B------:R-:W2:Y:S02]  /*7ff0*/  @!P1 SYNCS.PHASECHK.TRANS64 P1, [R3+URZ], R0 ;  /* 0x00000000030095a7 */ /* 0x000ea4000802007f */
[----:B--2---:R-:W-:Y:S05]  /*8000*/  @!P1 BRA `(.L_x_21) ;  /* 0xfffffffc00f09947 */ /* 0x004fea000383ffff */
[----:B------:R-:W-:Y:S05]  /*8010*/  BRA `(.L_x_20) ;  /* 0xffffff9400e87947 */ /* 0x000fea000383ffff */
.L_x_26:
[----:B-1----:R1:W2:Y:S02]  /*8020*/  SYNCS.PHASECHK.TRANS64.TRYWAIT P1, [R5+URZ], R4 ;  /* 0x00000004050075a7 */ /* 0x0022a4000802017f */
[----:B--2---:R-:W-:Y:S05]  /*8030*/  @!P1 NANOSLEEP.SYNCS 0x989680 ;  /* 0x009896800000995d */ /* 0x004fea0003900000 */
[----:B------:R-:W2:Y:S02]  /*8040*/  @!P1 SYNCS.PHASECHK.TRANS64 P1, [R5+URZ], R4 ;  /* 0x00000004050095a7 */ /* 0x000ea4000802007f */
[----:B--2---:R-:W-:Y:S05]  /*8050*/  @!P1 BRA `(.L_x_26) ;  /* 0xfffffffc00f09947 */ /* 0x004fea000383ffff */
[----:B------:R-:W-:Y:S05]  /*8060*/  BRA `(.L_x_25) ;  /* 0xffffff9800c47947 */ /* 0x000fea000383ffff */
.L_x_167:
[----:B------:R-:W-:Y:S01]  /*8070*/  BSSY B1, `(.L_x_186) ;  /* 0x0000006000017945 */ /* 0x000fe20003800000 */
[----:B------:R-:W-:-:S07]  /*8080*/  IMAD.MOV.U32 R15, RZ, RZ, -0x1 ;  /* 0xffffffffff0f7424 */ /* 0x000fce00078e00ff */
[----:B------:R-:W-:Y:S05]  /*8090*/  WARPSYNC.COLLECTIVE R15, `(.L_x_187) ;  /* 0x000000000f0c7348 */ /* 0x000fea0003c00000 */
[----:B------:R-:W-:Y:S02]  /*80a0*/  ELECT P6, UR62, PT ;  /* 0x00000000003e782f */ /* 0x000fe400038c0000 */
[----:B------:R-:W-:Y:S01]  /*80b0*/  MOV R14, UR62 ;  /* 0x0000003e000e7c02 */ /* 0x000fe20008000f00 */
[----:B------:R-:W-:Y:S10]  /*80c0*/  ENDCOLLECTIVE ;  /* 0x000000000000791b */ /* 0x000ff40003800000 */
.L_x_187:
[----:B------:R-:W-:Y:S05]  /*80d0*/  BSYNC B1 ;  /* 0x0000000000017941 */ /* 0x000fea0003800000 */
.L_x_186:
[----:B------:R-:W-:Y:S05]  /*80e0*/  BRA `(.L_x_188) ;  /* 0xffffffec00f07947 */ /* 0x000fea000383ffff */
.L_x_170:
[----:B-1----:R1:W2:Y:S02]  /*80f0*/  SYNCS.PHASECHK.TRANS64.TRYWAIT P0, [R20+URZ+0x20], R13 ;  /* 0x0000200d140075a7 */ /* 0x0022a4000800017f */
[----:B--2---:R-:W-:Y:S05]  /*8100*/  @!P0 NANOSLEEP.SYNCS 0x989680 ;  /* 0x009896800000895d */ /* 0x004fea0003900000 */
[----:B------:R-:W2:Y:S02]  /*8110*/  @!P0 SYNCS.PHASECHK.TRANS64 P0, [R20+URZ+0x20], R13 ;  /* 0x0000200d140085a7 */ /* 0x000ea4000800007f */
[----:B--2---:R-:W-:Y:S05]  /*8120*/  @!P0 BRA `(.L_x_170) ;  /* 0xfffffffc00f08947 */ /* 0x004fea000383ffff */
[----:B------:R-:W-:Y:S05]  /*8130*/  BRA `(.L_x_189) ;  /* 0xfffffff000387947 */ /* 0x000fea000383ffff */
.L_x_178:
[----:B------:R-:W-:Y:S01]  /*8140*/  BSSY B0, `(.L_x_190) ;  /* 0x0000006000007945 */ /* 0x000fe20003800000 */
[----:B------:R-:W-:-:S07]  /*8150*/  IMAD.MOV.U32 R15, RZ, RZ, -0x1 ;  /* 0xffffffffff0f7424 */ /* 0x000fce00078e00ff */
[----:B------:R-:W-:Y:S05]  /*8160*/  WARPSYNC.COLLECTIVE R15, `(.L_x_191) ;  /* 0x000000000f0c7348 */ /* 0x000fea0003c00000 */
[----:B------:R-:W-:Y:S02]  /*8170*/  ELECT P6, UR62, PT ;  /* 0x00000000003e782f */ /* 0x000fe400038c0000 */
[----:B------:R-:W-:Y:S01]  /*8180*/  MOV R14, UR62 ;  /* 0x0000003e000e7c02 */ /* 0x000fe20008000f00 */
[----:B------:R-:W-:Y:S10]  /*8190*/  ENDCOLLECTIVE ;  /* 0x000000000000791b */ /* 0x000ff40003800000 */
.L_x_191:
[----:B------:R-:W-:Y:S05]  /*81a0*/  BSYNC B0 ;  /* 0x0000000000007941 */ /* 0x000fea0003800000 */
.L_x_190:
[----:B------:R-:W-:Y:S05]  /*81b0*/  BRA `(.L_x_192) ;  /* 0xfffffff800d07947 */ /* 0x000fea000383ffff */
.L_x_182:
[----:B0-----:R0:W1:Y:S02]  /*81c0*/  SYNCS.PHASECHK.TRANS64.TRYWAIT P0, [R5+URZ], R2 ;  /* 0x00000002050075a7 */ /* 0x001064000800017f */
[----:B-1----:R-:W-:Y:S05]  /*81d0*/  @!P0 NANOSLEEP.SYNCS 0x989680 ;  /* 0x009896800000895d */ /* 0x002fea0003900000 */
[----:B------:R-:W1:Y:S02]  /*81e0*/  @!P0 SYNCS.PHASECHK.TRANS64 P0, [R5+URZ], R2 ;  /* 0x00000002050085a7 */ /* 0x000e64000800007f */
[----:B-1----:R-:W-:Y:S05]  /*81f0*/  @!P0 BRA `(.L_x_182) ;  /* 0xfffffffc00f08947 */ /* 0x002fea000383ffff */
[----:B------:R-:W-:Y:S05]  /*8200*/  BRA `(.L_x_193) ;  /* 0xfffffffc00107947 */ /* 0x000fea000383ffff */
.L_x_183:
[----:B0-----:R0:W1:Y:S02]  /*8210*/  SYNCS.PHASECHK.TRANS64.TRYWAIT P0, [R7+URZ], R4 ;  /* 0x00000004070075a7 */ /* 0x001064000800017f */
[----:B-1----:R-:W-:Y:S05]  /*8220*/  @!P0 NANOSLEEP.SYNCS 0x989680 ;  /* 0x009896800000895d */ /* 0x002fea0003900000 */
[----:B------:R-:W1:Y:S02]  /*8230*/  @!P0 SYNCS.PHASECHK.TRANS64 P0, [R7+URZ], R4 ;  /* 0x00000004070085a7 */ /* 0x000e64000800007f */
[----:B-1----:R-:W-:Y:S05]  /*8240*/  @!P0 BRA `(.L_x_183) ;  /* 0xfffffffc00f08947 */ /* 0x002fea000383ffff */
[----:B------:R-:W-:Y:S05]  /*8250*/  BRA `(.L_x_194) ;  /* 0xfffffffc00207947 */ /* 0x000fea000383ffff */
.L_x_184:
[----:B0-----:R0:W1:Y:S02]  /*8260*/  SYNCS.PHASECHK.TRANS64.TRYWAIT P0, [R6+URZ], R5 ;  /* 0x00000005060075a7 */ /* 0x001064000800017f */
[----:B-1----:R-:W-:Y:S05]  /*8270*/  @!P0 NANOSLEEP.SYNCS 0x989680 ;  /* 0x009896800000895d */ /* 0x002fea0003900000 */
[----:B------:R-:W1:Y:S02]  /*8280*/  @!P0 SYNCS.PHASECHK.TRANS64 P0, [R6+URZ], R5 ;  /* 0x00000005060085a7 */ /* 0x000e64000800007f */
[----:B-1----:R-:W-:Y:S05]  /*8290*/  @!P0 BRA `(.L_x_184) ;  /* 0xfffffffc00f08947 */ /* 0x002fea000383ffff */
[----:B------:R-:W-:Y:S05]  /*82a0*/  BRA `(.L_x_195) ;  /* 0xfffffffc00287947 */ /* 0x000fea000383ffff */
.L_x_196:
[----:B------:R-:W-:-:S00]  /*82b0*/  BRA `(.L_x_196) ;  /* 0xfffffffc00fc7947 */ /* 0x000fc0000383ffff */
[----:B------:R-:W-:-:S00]  /*82c0*/  NOP ;  /* 0x0000000000007918 */ /* 0x000fc00000000000 */
        /* <DEDUP_REMOVED lines=11> */
.L_x_197:


//--------------------- .nv.global.init           --------------------------
	.section	.nv.global.init,"aw",@progbits
.nv.global.init:
	.type		$str$22,@object
	.size		$str$22,($str$23 - $str$22)
$str$22:
        /*0000*/ 	.byte	0x6b, 0x5f, 0x74, 0x69, 0x6c, 0x65, 0x5f, 0x63, 0x6f, 0x75, 0x6e, 0x74, 0x20, 0x3e, 0x3d, 0x20
        /*0010*/ 	.byte	0x31, 0x00
	.type		$str$23,@object
	.size		$str$23,(__unnamed_1 - $str$23)
$str$23:
        /*0012*/ 	.byte	0x2f, 0x74, 0x6d, 0x70, 0x2f, 0x63, 0x75, 0x74, 0x6c, 0x61, 0x73, 0x73, 0x5f, 0x73, 0x77, 0x65
        /*0022*/ 	.byte	0x65, 0x70, 0x5f, 0x73, 0x72, 0x63, 0x2f, 0x69, 0x6e, 0x63, 0x6c, 0x75, 0x64, 0x65, 0x2f, 0x63
        /*0032*/ 	.byte	0x75, 0x74, 0x6c, 0x61, 0x73, 0x73, 0x2f, 0x67, 0x65, 0x6d, 0x6d, 0x2f, 0x63, 0x6f, 0x6c, 0x6c
        /*0042*/ 	.byte	0x65, 0x63, 0x74, 0x69, 0x76, 0x65, 0x2f, 0x73, 0x6d, 0x39, 0x30, 0x5f, 0x6d, 0x6d, 0x61, 0x5f
        /*0052*/ 	.byte	0x74, 0x6d, 0x61, 0x5f, 0x67, 0x6d, 0x6d, 0x61, 0x5f, 0x73, 0x73, 0x5f, 0x77, 0x61, 0x72, 0x70
        /*0062*/ 	.byte	0x73, 0x70, 0x65, 0x63, 0x69, 0x61, 0x6c, 0x69, 0x7a, 0x65, 0x64, 0x2e, 0x68, 0x70, 0x70, 0x00
	.type		__unnamed_1,@object
	.size		__unnamed_1,(.L_0 - __unnamed_1)
__unnamed_1:
        /*0072*/ 	.byte	0x76, 0x6f, 0x69, 0x64, 0x20, 0x63, 0x75, 0x74, 0x6c, 0x61, 0x73, 0x73, 0x3a, 0x3a, 0x67, 0x65
        /* <DEDUP_REMOVED lines=181> */
        /*0bd2*/ 	.byte	0x00
.L_0:


//--------------------- .nv.shared._ZN7cutlass13device_kernelINS_4gemm6kernel13GemmUniversalIN4cute5tupleIJiiiiEEENS1_10collective13CollectiveMmaINS1_34MainloopSm90TmaGmmaWarpSpecializedILi4ENS5_IJNS4_1CILi4EEESB_NSA_ILi1EEEEEENS1_35KernelTmaWarpSpecializedCooperativeEEENS5_IJNSA_ILi128EEESG_NSA_ILi64EEEEEENS_6half_tENS5_IJSC_llEEESJ_SK_NS4_8TiledMMAINS4_8MMA_AtomIJNS4_4SM904GMMA26MMA_64x128x16_F32F16F16_SSILNSO_5MajorE1ELSQ_1ELNSO_7ScaleInE1ELSR_1EEEEEENS4_6LayoutINS5_IJNSA_ILi2EEESC_SC_EEENS5_IJSC_NSA_ILi0EEESX_EEEEENS5_IJNS4_10UnderscoreES10_S10_EEEEENS4_23SM90_TMA_LOAD_MULTICASTENS4_14ComposedLayoutINS4_7SwizzleILi3ELi4ELi3EEENS4_18smem_ptr_flag_bitsILi16EEENSU_INS5_IJSH_NSA_ILi8EEEEEENS5_IJSC_SH_EEEEEEEvNS4_8identityES13_S1D_vS1E_EENS_8epilogue10collective6detail29Sm90TmaWarpSpecializedAdapterINS1H_15DefaultEpilogueISJ_NS5_IJlSC_lEEES1L_NS1G_6thread17LinearCombinationISJ_Li1EffLNS1M_9ScaleType4KindE0ELNS_15FloatRoundStyleE2ESJ_EENS1_15EpilogueDefaultEEEEEvvEEEEvNT_6ParamsE --------------------------
	.section	.nv.shared._ZN7cutlass13device_kernelINS_4gemm6kernel13GemmUniversalIN4cute5tupleIJiiiiEEENS1_10collective13CollectiveMmaINS1_34MainloopSm90TmaGmmaWarpSpecializedILi4ENS5_IJNS4_1CILi4EEESB_NSA_ILi1EEEEEENS1_35KernelTmaWarpSpecializedCooperativeEEENS5_IJNSA_ILi128EEESG_NSA_ILi64EEEEEENS_6half_tENS5_IJSC_llEEESJ_SK_NS4_8TiledMMAINS4_8MMA_AtomIJNS4_4SM904GMMA26MMA_64x128x16_F32F16F16_SSILNSO_5MajorE1ELSQ_1ELNSO_7ScaleInE1ELSR_1EEEEEENS4_6LayoutINS5_IJNSA_ILi2EEESC_SC_EEENS5_IJSC_NSA_ILi0EEESX_EEEEENS5_IJNS4_10UnderscoreES10_S10_EEEEENS4_23SM90_TMA_LOAD_MULTICASTENS4_14ComposedLayoutINS4_7SwizzleILi3ELi4ELi3EEENS4_18smem_ptr_flag_bitsILi16EEENSU_INS5_IJSH_NSA_ILi8EEEEEENS5_IJSC_SH_EEEEEEEvNS4_8identityES13_S1D_vS1E_EENS_8epilogue10collective6detail29Sm90TmaWarpSpecializedAdapterINS1H_15DefaultEpilogueISJ_NS5_IJlSC_lEEES1L_NS1G_6thread17LinearCombinationISJ_Li1EffLNS1M_9ScaleType4KindE0ELNS_15FloatRoundStyleE2ESJ_EENS1_15EpilogueDefaultEEEEEvvEEEEvNT_6ParamsE,"aw",@nobits
	.sectionflags	@""
	.align	16
	.zero		1024


//--------------------- .nv.shared.reserved.0     --------------------------
	.section	.nv.shared.reserved.0,"aw",@nobits
	.weak		__nv_reservedSMEM_offset_0_alias
	.size		__nv_reservedSMEM_offset_0_alias, 0, 0
	.other		__nv_reservedSMEM_offset_0_alias,@"STO_CUDA_RESERVED_SHARED STV_DEFAULT"
__nv_reservedSMEM_offset_0_alias:
	.zero		0


//--------------------- .nv.global                --------------------------
	.section	.nv.global,"aw",@nobits
.nv.global:
	.type		_ZN40_INTERNAL_435bcbec_4_k_cu_df193e7e_295854cute1_E,@object
	.size		_ZN40_INTERNAL_435bcbec_4_k_cu_df193e7e_295854cute1_E,(_ZN40_INTERNAL_435bcbec_4_k_cu_df193e7e_295854cuda3std3__45__cpo6cbeginE - _ZN40_INTERNAL_435bcbec_4_k_cu_df193e7e_295854cute1_E)
_ZN40_INTERNAL_435bcbec_4_k_cu_df193e7e_295854cute1_E:
	.zero		1
	.type		_ZN40_INTERNAL_435bcbec_4_k_cu_df193e7e_295854cuda3std3__45__cpo6cbeginE,@object
	.size		_ZN40_INTERNAL_435bcbec_4_k_cu_df193e7e_295854cuda3std3__45__cpo6cbeginE,(_ZN40_INTERNAL_435bcbec_4_k_cu_df193e7e_295854cuda3std3__48in_placeE - _ZN40_INTERNAL_435bcbec_4_k_cu_df193e7e_295854cuda3std3__45__cpo6cbeginE)
_ZN40_INTERNAL_435bcbec_4_k_cu_df193e7e_295854cuda3std3__45__cpo6cbeginE:
	.zero		1
	.type		_ZN40_INTERNAL_435bcbec_4_k_cu_df193e7e_295854cuda3std3__48in_placeE,@object
	.size		_ZN40_INTERNAL_435bcbec_4_k_cu_df193e7e_295854cuda3std3__48in_placeE,(_ZN40_INTERNAL_435bcbec_4_k_cu_df193e7e_295854cuda3std6ranges3__45__cpo9iter_moveE - _ZN40_INTERNAL_435bcbec_4_k_cu_df193e7e_295854cuda3std3__48in_placeE)
_ZN40_INTERNAL_435bcbec_4_k_cu_df193e7e_295854cuda3std3__48in_placeE:
	.zero		1
	.type		_ZN40_INTERNAL_435bcbec_4_k_cu_df193e7e_295854cuda3std6ranges3__45__cpo9iter_moveE,@object
	.size		_ZN40_INTERNAL_435bcbec_4_k_cu_df193e7e_295854cuda3std6ranges3__45__cpo9iter_moveE,(_ZN40_INTERNAL_435bcbec_4_k_cu_df193e7e_295854cuda3std3__45__cpo5beginE - _ZN40_INTERNAL_435bcbec_4_k_cu_df193e7e_295854cuda3std6ranges3__45__cpo9iter_moveE)
_ZN40_INTERNAL_435bcbec_4_k_cu_df193e7e_295854cuda3std6ranges3__45__cpo9iter_moveE:
	.zero		1
	.type		_ZN40_INTERNAL_435bcbec_4_k_cu_df193e7e_295854cuda3std3__45__cpo5beginE,@object
	.size		_ZN40_INTERNAL_435bcbec_4_k_cu_df193e7e_295854cuda3std3__45__cpo5beginE,(_ZN40_INTERNAL_435bcbec_4_k_cu_df193e7e_295854cuda3std3__442_GLOBAL__N__435bcbec_4_k_cu_df193e7e_295856ignoreE - _ZN40_INTERNAL_435bcbec_4_k_cu_df193e7e_295854cuda3std3__45__cpo5beginE)
_ZN40_INTERNAL_435bcbec_4_k_cu_df193e7e_295854cuda3std3__45__cpo5beginE:
	.zero		1
	.type		_ZN40_INTERNAL_435bcbec_4_k_cu_df193e7e_295854cuda3std3__442_GLOBAL__N__435bcbec_4_k_cu_df193e7e_295856ignoreE,@object
	.size		_ZN40_INTERNAL_435bcbec_4_k_cu_df193e7e_295854cuda3std3__442_GLOBAL__N__435bcbec_4_k_cu_df193e7e_295856ignoreE,(_ZN40_INTERNAL_435bcbec_4_k_cu_df193e7e_295854cute7productE - _ZN40_INTERNAL_435bcbec_4_k_cu_df193e7e_295854cuda3std3__442_GLOBAL__N__435bcbec_4_k_cu_df193e7e_295856ignoreE)
_ZN40_INTERNAL_435bcbec_4_k_cu_df193e7e_295854cuda3std3__442_GLOBAL__N__435bcbec_4_k_cu_df193e7e_295856ignoreE:
	.zero		1
	.type		_ZN40_INTERNAL_435bcbec_4_k_cu_df193e7e_295854cute7productE,@object
	.size		_ZN40_INTERNAL_435bcbec_4_k_cu_df193e7e_295854cute7productE,(_ZN40_INTERNAL_435bcbec_4_k_cu_df193e7e_295854cuda3std3__45__cpo3endE - _ZN40_INTERNAL_435bcbec_4_k_cu_df193e7e_295854cute7productE)
_ZN40_INTERNAL_435bcbec_4_k_cu_df193e7e_295854cute7productE:
	.zero		1
	.type		_ZN40_INTERNAL_435bcbec_4_k_cu_df193e7e_295854cuda3std3__45__cpo3endE,@object
	.size		_ZN40_INTERNAL_435bcbec_4_k_cu_df193e7e_295854cuda3std3__45__cpo3endE,(_ZN40_INTERNAL_435bcbec_4_k_cu_df193e7e_295854cuda3std3__419piecewise_constructE - _ZN40_INTERNAL_435bcbec_4_k_cu_df193e7e_295854cuda3std3__45__cpo3endE)
_ZN40_INTERNAL_435bcbec_4_k_cu_df193e7e_295854cuda3std3__45__cpo3endE:
	.zero		1
	.type		_ZN40_INTERNAL_435bcbec_4_k_cu_df193e7e_295854cuda3std3__419piecewise_constructE,@object
	.size		_ZN40_INTERNAL_435bcbec_4_k_cu_df193e7e_295854cuda3std3__419piecewise_constructE,(_ZN40_INTERNAL_435bcbec_4_k_cu_df193e7e_295854cuda3std3__45__cpo4cendE - _ZN40_INTERNAL_435bcbec_4_k_cu_df193e7e_295854cuda3std3__419piecewise_constructE)
_ZN40_INTERNAL_435bcbec_4_k_cu_df193e7e_295854cuda3std3__419piecewise_constructE:
	.zero		1
	.type		_ZN40_INTERNAL_435bcbec_4_k_cu_df193e7e_295854cuda3std3__45__cpo4cendE,@object
	.size		_ZN40_INTERNAL_435bcbec_4_k_cu_df193e7e_295854cuda3std3__45__cpo4cendE,(_ZN40_INTERNAL_435bcbec_4_k_cu_df193e7e_295854cuda3std6ranges3__45__cpo4swapE - _ZN40_INTERNAL_435bcbec_4_k_cu_df193e7e_295854cuda3std3__45__cpo4cendE)
_ZN40_INTERNAL_435bcbec_4_k_cu_df193e7e_295854cuda3std3__45__cpo4cendE:
	.zero		1
	.type		_ZN40_INTERNAL_435bcbec_4_k_cu_df193e7e_295854cuda3std6ranges3__45__cpo4swapE,@object
	.size		_ZN40_INTERNAL_435bcbec_4_k_cu_df193e7e_295854cuda3std6ranges3__45__cpo4swapE,(.L_8 - _ZN40_INTERNAL_435bcbec_4_k_cu_df193e7e_295854cuda3std6ranges3__45__cpo4swapE)
_ZN40_INTERNAL_435bcbec_4_k_cu_df193e7e_295854cuda3std6ranges3__45__cpo4swapE:
	.zero		1
.L_8:


//--------------------- .nv.constant0._ZN7cutlass13device_kernelINS_4gemm6kernel13GemmUniversalIN4cute5tupleIJiiiiEEENS1_10collective13CollectiveMmaINS1_34MainloopSm90TmaGmmaWarpSpecializedILi4ENS5_IJNS4_1CILi4EEESB_NSA_ILi1EEEEEENS1_35KernelTmaWarpSpecializedCooperativeEEENS5_IJNSA_ILi128EEESG_NSA_ILi64EEEEEENS_6half_tENS5_IJSC_llEEESJ_SK_NS4_8TiledMMAINS4_8MMA_AtomIJNS4_4SM904GMMA26MMA_64x128x16_F32F16F16_SSILNSO_5MajorE1ELSQ_1ELNSO_7ScaleInE1ELSR_1EEEEEENS4_6LayoutINS5_IJNSA_ILi2EEESC_SC_EEENS5_IJSC_NSA_ILi0EEESX_EEEEENS5_IJNS4_10UnderscoreES10_S10_EEEEENS4_23SM90_TMA_LOAD_MULTICASTENS4_14ComposedLayoutINS4_7SwizzleILi3ELi4ELi3EEENS4_18smem_ptr_flag_bitsILi16EEENSU_INS5_IJSH_NSA_ILi8EEEEEENS5_IJSC_SH_EEEEEEEvNS4_8identityES13_S1D_vS1E_EENS_8epilogue10collective6detail29Sm90TmaWarpSpecializedAdapterINS1H_15DefaultEpilogueISJ_NS5_IJlSC_lEEES1L_NS1G_6thread17LinearCombinationISJ_Li1EffLNS1M_9ScaleType4KindE0ELNS_15FloatRoundStyleE2ESJ_EENS1_15EpilogueDefaultEEEEEvvEEEEvNT_6ParamsE --------------------------
	.section	.nv.constant0._ZN7cutlass13device_kernelINS_4gemm6kernel13GemmUniversalIN4cute5tupleIJiiiiEEENS1_10collective13CollectiveMmaINS1_34MainloopSm90TmaGmmaWarpSpecializedILi4ENS5_IJNS4_1CILi4EEESB_NSA_ILi1EEEEEENS1_35KernelTmaWarpSpecializedCooperativeEEENS5_IJNSA_ILi128EEESG_NSA_ILi64EEEEEENS_6half_tENS5_IJSC_llEEESJ_SK_NS4_8TiledMMAINS4_8MMA_AtomIJNS4_4SM904GMMA26MMA_64x128x16_F32F16F16_SSILNSO_5MajorE1ELSQ_1ELNSO_7ScaleInE1ELSR_1EEEEEENS4_6LayoutINS5_IJNSA_ILi2EEESC_SC_EEENS5_IJSC_NSA_ILi0EEESX_EEEEENS5_IJNS4_10UnderscoreES10_S10_EEEEENS4_23SM90_TMA_LOAD_MULTICASTENS4_14ComposedLayoutINS4_7SwizzleILi3ELi4ELi3EEENS4_18smem_ptr_flag_bitsILi16EEENSU_INS5_IJSH_NSA_ILi8EEEEEENS5_IJSC_SH_EEEEEEEvNS4_8identityES13_S1D_vS1E_EENS_8epilogue10collective6detail29Sm90TmaWarpSpecializedAdapterINS1H_15DefaultEpilogueISJ_NS5_IJlSC_lEEES1L_NS1G_6thread17LinearCombinationISJ_Li1EffLNS1M_9ScaleType4KindE0ELNS_15FloatRoundStyleE2ESJ_EENS1_15EpilogueDefaultEEEEEvvEEEEvNT_6ParamsE,"a",@progbits
	.sectionflags	@""
	.align	4
.nv.constant0._ZN7cutlass13device_kernelINS_4gemm6kernel13GemmUniversalIN4cute5tupleIJiiiiEEENS1_10collective13CollectiveMmaINS1_34MainloopSm90TmaGmmaWarpSpecializedILi4ENS5_IJNS4_1CILi4EEESB_NSA_ILi1EEEEEENS1_35KernelTmaWarpSpecializedCooperativeEEENS5_IJNSA_ILi128EEESG_NSA_ILi64EEEEEENS_6half_tENS5_IJSC_llEEESJ_SK_NS4_8TiledMMAINS4_8MMA_AtomIJNS4_4SM904GMMA26MMA_64x128x16_F32F16F16_SSILNSO_5MajorE1ELSQ_1ELNSO_7ScaleInE1ELSR_1EEEEEENS4_6LayoutINS5_IJNSA_ILi2EEESC_SC_EEENS5_IJSC_NSA_ILi0EEESX_EEEEENS5_IJNS4_10UnderscoreES10_S10_EEEEENS4_23SM90_TMA_LOAD_MULTICASTENS4_14ComposedLayoutINS4_7SwizzleILi3ELi4ELi3EEENS4_18smem_ptr_flag_bitsILi16EEENSU_INS5_IJSH_NSA_ILi8EEEEEENS5_IJSC_SH_EEEEEEEvNS4_8identityES13_S1D_vS1E_EENS_8epilogue10collective6detail29Sm90TmaWarpSpecializedAdapterINS1H_15DefaultEpilogueISJ_NS5_IJlSC_lEEES1L_NS1G_6thread17LinearCombinationISJ_Li1EffLNS1M_9ScaleType4KindE0ELNS_15FloatRoundStyleE2ESJ_EENS1_15EpilogueDefaultEEEEEvvEEEEvNT_6ParamsE:
	.zero		1664


//--------------------- SYMBOLS --------------------------

	.type		.nv.reservedSmem.offset0,@object
	.size		.nv.reservedSmem.offset0,0x4
	.type		__assertfail,@function
